//
// Generated by NVIDIA NVVM Compiler
//
// Compiler Build ID: CL-36424714
// Cuda compilation tools, release 13.0, V13.0.88
// Based on NVVM 20.0.0
//

.version 9.0
.target sm_100
.address_size 64

	// .globl	_Z23compute_mean_var_kernelPKfPfS1_iiii
.extern .shared .align 16 .b8 shared_data[];

.visible .entry _Z23compute_mean_var_kernelPKfPfS1_iiii(
	.param .u64 .ptr .align 1 _Z23compute_mean_var_kernelPKfPfS1_iiii_param_0,
	.param .u64 .ptr .align 1 _Z23compute_mean_var_kernelPKfPfS1_iiii_param_1,
	.param .u64 .ptr .align 1 _Z23compute_mean_var_kernelPKfPfS1_iiii_param_2,
	.param .u32 _Z23compute_mean_var_kernelPKfPfS1_iiii_param_3,
	.param .u32 _Z23compute_mean_var_kernelPKfPfS1_iiii_param_4,
	.param .u32 _Z23compute_mean_var_kernelPKfPfS1_iiii_param_5,
	.param .u32 _Z23compute_mean_var_kernelPKfPfS1_iiii_param_6
)
{
	.reg .pred 	%p<11>;
	.reg .b32 	%r<52>;
	.reg .b32 	%f<53>;
	.reg .b64 	%rd<18>;

	ld.param.u64 	%rd4, [_Z23compute_mean_var_kernelPKfPfS1_iiii_param_0];
	ld.param.u64 	%rd2, [_Z23compute_mean_var_kernelPKfPfS1_iiii_param_1];
	ld.param.u64 	%rd3, [_Z23compute_mean_var_kernelPKfPfS1_iiii_param_2];
	ld.param.u32 	%r24, [_Z23compute_mean_var_kernelPKfPfS1_iiii_param_4];
	ld.param.u32 	%r25, [_Z23compute_mean_var_kernelPKfPfS1_iiii_param_5];
	ld.param.u32 	%r26, [_Z23compute_mean_var_kernelPKfPfS1_iiii_param_6];
	cvta.to.global.u64 	%rd1, %rd4;
	mov.u32 	%r1, %ctaid.x;
	mov.u32 	%r2, %ctaid.y;
	mul.lo.s32 	%r3, %r26, %r25;
	mov.u32 	%r51, %ntid.x;
	mov.u32 	%r5, %tid.x;
	setp.ge.s32 	%p1, %r5, %r3;
	mov.f32 	%f51, 0f00000000;
	mov.f32 	%f52, %f51;
	@%p1 bra 	$L__BB0_7;
	mad.lo.s32 	%r27, %r24, %r1, %r2;
	mul.lo.s32 	%r6, %r3, %r27;
	add.s32 	%r28, %r5, %r51;
	max.u32 	%r29, %r3, %r28;
	setp.lt.u32 	%p2, %r28, %r3;
	selp.u32 	%r30, 1, 0, %p2;
	add.s32 	%r31, %r28, %r30;
	sub.s32 	%r32, %r29, %r31;
	div.u32 	%r33, %r32, %r51;
	add.s32 	%r7, %r33, %r30;
	and.b32  	%r34, %r7, 3;
	setp.eq.s32 	%p3, %r34, 3;
	mov.f32 	%f52, 0f00000000;
	mov.u32 	%r49, %r5;
	mov.f32 	%f51, %f52;
	@%p3 bra 	$L__BB0_4;
	add.s32 	%r47, %r5, %r6;
	add.s32 	%r35, %r7, 1;
	and.b32  	%r36, %r35, 3;
	neg.s32 	%r46, %r36;
	mov.f32 	%f52, 0f00000000;
	mov.u32 	%r49, %r5;
$L__BB0_3:
	.pragma "nounroll";
	mul.wide.s32 	%rd5, %r47, 4;
	add.s64 	%rd6, %rd1, %rd5;
	ld.global.nc.f32 	%f19, [%rd6];
	add.f32 	%f51, %f51, %f19;
	fma.rn.f32 	%f52, %f19, %f19, %f52;
	add.s32 	%r49, %r49, %r51;
	add.s32 	%r47, %r47, %r51;
	add.s32 	%r46, %r46, 1;
	setp.ne.s32 	%p4, %r46, 0;
	@%p4 bra 	$L__BB0_3;
$L__BB0_4:
	setp.lt.u32 	%p5, %r7, 3;
	@%p5 bra 	$L__BB0_7;
	shl.b32 	%r38, %r51, 2;
	cvt.u64.u32 	%rd9, %r38;
$L__BB0_6:
	add.s32 	%r37, %r49, %r6;
	mul.wide.s32 	%rd7, %r37, 4;
	add.s64 	%rd8, %rd1, %rd7;
	ld.global.nc.f32 	%f20, [%rd8];
	add.f32 	%f21, %f51, %f20;
	fma.rn.f32 	%f22, %f20, %f20, %f52;
	add.s64 	%rd10, %rd8, %rd9;
	ld.global.nc.f32 	%f23, [%rd10];
	add.f32 	%f24, %f21, %f23;
	fma.rn.f32 	%f25, %f23, %f23, %f22;
	add.s64 	%rd11, %rd10, %rd9;
	ld.global.nc.f32 	%f26, [%rd11];
	add.f32 	%f27, %f24, %f26;
	fma.rn.f32 	%f28, %f26, %f26, %f25;
	add.s64 	%rd12, %rd11, %rd9;
	ld.global.nc.f32 	%f29, [%rd12];
	add.f32 	%f51, %f27, %f29;
	fma.rn.f32 	%f52, %f29, %f29, %f28;
	add.s32 	%r49, %r38, %r49;
	setp.lt.s32 	%p6, %r49, %r3;
	@%p6 bra 	$L__BB0_6;
$L__BB0_7:
	shl.b32 	%r39, %r51, 2;
	mov.u32 	%r40, shared_data;
	add.s32 	%r19, %r40, %r39;
	shl.b32 	%r41, %r5, 2;
	add.s32 	%r20, %r40, %r41;
	st.shared.f32 	[%r20], %f51;
	add.s32 	%r21, %r19, %r41;
	st.shared.f32 	[%r21], %f52;
	bar.sync 	0;
	setp.lt.u32 	%p7, %r51, 2;
	@%p7 bra 	$L__BB0_11;
$L__BB0_8:
	shr.u32 	%r23, %r51, 1;
	setp.ge.u32 	%p8, %r5, %r23;
	@%p8 bra 	$L__BB0_10;
	shl.b32 	%r42, %r23, 2;
	add.s32 	%r43, %r20, %r42;
	ld.shared.f32 	%f30, [%r43];
	ld.shared.f32 	%f31, [%r20];
	add.f32 	%f32, %f30, %f31;
	st.shared.f32 	[%r20], %f32;
	add.s32 	%r44, %r21, %r42;
	ld.shared.f32 	%f33, [%r44];
	ld.shared.f32 	%f34, [%r21];
	add.f32 	%f35, %f33, %f34;
	st.shared.f32 	[%r21], %f35;
$L__BB0_10:
	bar.sync 	0;
	setp.gt.u32 	%p9, %r51, 3;
	mov.u32 	%r51, %r23;
	@%p9 bra 	$L__BB0_8;
$L__BB0_11:
	setp.ne.s32 	%p10, %r5, 0;
	@%p10 bra 	$L__BB0_13;
	ld.shared.f32 	%f36, [shared_data];
	cvt.rn.f32.s32 	%f37, %r3;
	div.rn.f32 	%f38, %f36, %f37;
	ld.shared.f32 	%f39, [%r19];
	div.rn.f32 	%f40, %f39, %f37;
	mul.f32 	%f41, %f38, %f38;
	sub.f32 	%f42, %f40, %f41;
	mad.lo.s32 	%r45, %r24, %r1, %r2;
	cvta.to.global.u64 	%rd13, %rd2;
	mul.wide.s32 	%rd14, %r45, 4;
	add.s64 	%rd15, %rd13, %rd14;
	st.global.f32 	[%rd15], %f38;
	cvta.to.global.u64 	%rd16, %rd3;
	add.s64 	%rd17, %rd16, %rd14;
	st.global.f32 	[%rd17], %f42;
$L__BB0_13:
	ret;

}
	// .globl	_Z20instance_norm_kernelPKfS0_S0_S0_S0_Pffiiii
.visible .entry _Z20instance_norm_kernelPKfS0_S0_S0_S0_Pffiiii(
	.param .u64 .ptr .align 1 _Z20instance_norm_kernelPKfS0_S0_S0_S0_Pffiiii_param_0,
	.param .u64 .ptr .align 1 _Z20instance_norm_kernelPKfS0_S0_S0_S0_Pffiiii_param_1,
	.param .u64 .ptr .align 1 _Z20instance_norm_kernelPKfS0_S0_S0_S0_Pffiiii_param_2,
	.param .u64 .ptr .align 1 _Z20instance_norm_kernelPKfS0_S0_S0_S0_Pffiiii_param_3,
	.param .u64 .ptr .align 1 _Z20instance_norm_kernelPKfS0_S0_S0_S0_Pffiiii_param_4,
	.param .u64 .ptr .align 1 _Z20instance_norm_kernelPKfS0_S0_S0_S0_Pffiiii_param_5,
	.param .f32 _Z20instance_norm_kernelPKfS0_S0_S0_S0_Pffiiii_param_6,
	.param .u32 _Z20instance_norm_kernelPKfS0_S0_S0_S0_Pffiiii_param_7,
	.param .u32 _Z20instance_norm_kernelPKfS0_S0_S0_S0_Pffiiii_param_8,
	.param .u32 _Z20instance_norm_kernelPKfS0_S0_S0_S0_Pffiiii_param_9,
	.param .u32 _Z20instance_norm_kernelPKfS0_S0_S0_S0_Pffiiii_param_10
)
{
	.reg .pred 	%p<2>;
	.reg .b32 	%r<19>;
	.reg .b32 	%f<13>;
	.reg .b64 	%rd<23>;

	ld.param.u64 	%rd2, [_Z20instance_norm_kernelPKfS0_S0_S0_S0_Pffiiii_param_1];
	ld.param.u64 	%rd3, [_Z20instance_norm_kernelPKfS0_S0_S0_S0_Pffiiii_param_2];
	ld.param.u64 	%rd4, [_Z20instance_norm_kernelPKfS0_S0_S0_S0_Pffiiii_param_3];
	ld.param.u64 	%rd5, [_Z20instance_norm_kernelPKfS0_S0_S0_S0_Pffiiii_param_4];
	ld.param.u64 	%rd6, [_Z20instance_norm_kernelPKfS0_S0_S0_S0_Pffiiii_param_5];
	ld.param.f32 	%f1, [_Z20instance_norm_kernelPKfS0_S0_S0_S0_Pffiiii_param_6];
	ld.param.u32 	%r5, [_Z20instance_norm_kernelPKfS0_S0_S0_S0_Pffiiii_param_7];
	ld.param.u32 	%r2, [_Z20instance_norm_kernelPKfS0_S0_S0_S0_Pffiiii_param_8];
	ld.param.u32 	%r3, [_Z20instance_norm_kernelPKfS0_S0_S0_S0_Pffiiii_param_9];
	ld.param.u32 	%r4, [_Z20instance_norm_kernelPKfS0_S0_S0_S0_Pffiiii_param_10];
	mov.u32 	%r6, %ctaid.x;
	mov.u32 	%r7, %ntid.x;
	mov.u32 	%r8, %tid.x;
	mad.lo.s32 	%r1, %r6, %r7, %r8;
	mul.lo.s32 	%r9, %r2, %r5;
	mul.lo.s32 	%r10, %r9, %r3;
	mul.lo.s32 	%r11, %r10, %r4;
	setp.ge.s32 	%p1, %r1, %r11;
	@%p1 bra 	$L__BB1_2;
	ld.param.u64 	%rd22, [_Z20instance_norm_kernelPKfS0_S0_S0_S0_Pffiiii_param_0];
	cvta.to.global.u64 	%rd7, %rd2;
	cvta.to.global.u64 	%rd8, %rd3;
	cvta.to.global.u64 	%rd9, %rd4;
	cvta.to.global.u64 	%rd10, %rd5;
	cvta.to.global.u64 	%rd11, %rd22;
	cvta.to.global.u64 	%rd12, %rd6;
	mul.lo.s32 	%r12, %r3, %r2;
	mul.lo.s32 	%r13, %r12, %r4;
	div.s32 	%r14, %r1, %r13;
	mul.lo.s32 	%r15, %r4, %r3;
	div.s32 	%r16, %r1, %r15;
	rem.s32 	%r17, %r16, %r2;
	mad.lo.s32 	%r18, %r14, %r2, %r17;
	mul.wide.s32 	%rd13, %r18, 4;
	add.s64 	%rd14, %rd7, %rd13;
	ld.global.nc.f32 	%f2, [%rd14];
	add.s64 	%rd15, %rd8, %rd13;
	ld.global.nc.f32 	%f3, [%rd15];
	mul.wide.s32 	%rd16, %r17, 4;
	add.s64 	%rd17, %rd9, %rd16;
	ld.global.nc.f32 	%f4, [%rd17];
	add.s64 	%rd18, %rd10, %rd16;
	ld.global.nc.f32 	%f5, [%rd18];
	mul.wide.s32 	%rd19, %r1, 4;
	add.s64 	%rd20, %rd11, %rd19;
	ld.global.nc.f32 	%f6, [%rd20];
	sub.f32 	%f7, %f6, %f2;
	mul.f32 	%f8, %f4, %f7;
	add.f32 	%f9, %f1, %f3;
	sqrt.rn.f32 	%f10, %f9;
	div.rn.f32 	%f11, %f8, %f10;
	add.f32 	%f12, %f5, %f11;
	add.s64 	%rd21, %rd12, %rd19;
	st.global.f32 	[%rd21], %f12;
$L__BB1_2:
	ret;

}


// ===== COMPILED SASS (sm_100) =====

	.target	sm_100

	.elftype	@"ET_EXEC"


//--------------------- .note.nv.tkinfo           --------------------------
	.section	.note.nv.tkinfo,"",@"SHT_NOTE"
	.sectionflags	@"SHF_NOTE_NV_TKINFO"
	.tkinfo
        /*0018*/ 	.word	0x00000002
        /*0030*/ 	.string	""
        /*0030*/ 	.string	"ptxas"
        /*0030*/ 	.string	"Cuda compilation tools, release 13.0, V13.0.88"
        /*0030*/ 	.string	"Build cuda_13.0.r13.0/compiler.36424714_0"
        /*0030*/ 	.string	"-arch sm_100 -m 64 "



//--------------------- .note.nv.cuinfo           --------------------------
	.section	.note.nv.cuinfo,"",@"SHT_NOTE"
	.sectionflags	@"SHF_NOTE_NV_CUINFO"
        /*0018*/ 	.short	0x0002
        /*001a*/ 	.short	0x0064
        /*001c*/ 	.short	0x0082
	.zero		2


//--------------------- .nv.info                  --------------------------
	.section	.nv.info,"",@"SHT_CUDA_INFO"
	.align	4


	//----- nvinfo : EIATTR_REGCOUNT
	.align		4
        /*0000*/ 	.byte	0x04, 0x2f
        /*0002*/ 	.short	(.L_1 - .L_0)
	.align		4
.L_0:
        /*0004*/ 	.word	index@(_Z23compute_mean_var_kernelPKfPfS1_iiii)
        /*0008*/ 	.word	0x00000016


	//----- nvinfo : EIATTR_FRAME_SIZE
	.align		4
.L_1:
        /*000c*/ 	.byte	0x04, 0x11
        /*000e*/ 	.short	(.L_3 - .L_2)
	.align		4
.L_2:
        /*0010*/ 	.word	index@($__internal_2_$__cuda_sm3x_div_rn_noftz_f32_slowpath)
        /*0014*/ 	.word	0x00000000


	//----- nvinfo : EIATTR_FRAME_SIZE
	.align		4
.L_3:
        /*0018*/ 	.byte	0x04, 0x11
        /*001a*/ 	.short	(.L_5 - .L_4)
	.align		4
.L_4:
        /*001c*/ 	.word	index@(_Z23compute_mean_var_kernelPKfPfS1_iiii)
        /*0020*/ 	.word	0x00000000


	//----- nvinfo : EIATTR_REGCOUNT
	.align		4
.L_5:
        /*0024*/ 	.byte	0x04, 0x2f
        /*0026*/ 	.short	(.L_7 - .L_6)
	.align		4
.L_6:
        /*0028*/ 	.word	index@(_Z20instance_norm_kernelPKfS0_S0_S0_S0_Pffiiii)
        /*002c*/ 	.word	0x00000012


	//----- nvinfo : EIATTR_FRAME_SIZE
	.align		4
.L_7:
        /*0030*/ 	.byte	0x04, 0x11
        /*0032*/ 	.short	(.L_9 - .L_8)
	.align		4
.L_8:
        /*0034*/ 	.word	index@($__internal_1_$__cuda_sm3x_div_rn_noftz_f32_slowpath)
        /*0038*/ 	.word	0x00000000


	//----- nvinfo : EIATTR_FRAME_SIZE
	.align		4
.L_9:
        /*003c*/ 	.byte	0x04, 0x11
        /*003e*/ 	.short	(.L_11 - .L_10)
	.align		4
.L_10:
        /*0040*/ 	.word	index@($__internal_0_$__cuda_sm20_sqrt_rn_f32_slowpath)
        /*0044*/ 	.word	0x00000000


	//----- nvinfo : EIATTR_FRAME_SIZE
	.align		4
.L_11:
        /*0048*/ 	.byte	0x04, 0x11
        /*004a*/ 	.short	(.L_13 - .L_12)
	.align		4
.L_12:
        /*004c*/ 	.word	index@(_Z20instance_norm_kernelPKfS0_S0_S0_S0_Pffiiii)
        /*0050*/ 	.word	0x00000000


	//----- nvinfo : EIATTR_MIN_STACK_SIZE
	.align		4
.L_13:
        /*0054*/ 	.byte	0x04, 0x12
        /*0056*/ 	.short	(.L_15 - .L_14)
	.align		4
.L_14:
        /*0058*/ 	.word	index@(_Z20instance_norm_kernelPKfS0_S0_S0_S0_Pffiiii)
        /*005c*/ 	.word	0x00000000


	//----- nvinfo : EIATTR_MIN_STACK_SIZE
	.align		4
.L_15:
        /*0060*/ 	.byte	0x04, 0x12
        /*0062*/ 	.short	(.L_17 - .L_16)
	.align		4
.L_16:
        /*0064*/ 	.word	index@(_Z23compute_mean_var_kernelPKfPfS1_iiii)
        /*0068*/ 	.word	0x00000000
.L_17:


//--------------------- .nv.compat                --------------------------
	.section	.nv.compat,"",@"SHT_CUDA_COMPAT_INFO"
	.align	4
        /*0000*/ 	.byte	0x02, 0x09, 0x00, 0x00, 0x02, 0x02, 0x01, 0x00, 0x02, 0x05, 0x05, 0x00, 0x03, 0x07, 0x01, 0x01
        /*0010*/ 	.byte	0x02, 0x03, 0x00, 0x00, 0x02, 0x06, 0x01, 0x00, 0x04, 0x0b, 0x08, 0x00, 0x01, 0x00, 0x00, 0x00
        /*0020*/ 	.byte	0x00, 0x00, 0x00, 0x00


//--------------------- .nv.info._Z20instance_norm_kernelPKfS0_S0_S0_S0_Pffiiii --------------------------
	.section	.nv.info._Z20instance_norm_kernelPKfS0_S0_S0_S0_Pffiiii,"",@"SHT_CUDA_INFO"
	.sectionflags	@""
	.align	4


	//----- nvinfo : EIATTR_CUDA_API_VERSION
	.align		4
        /*0000*/ 	.byte	0x04, 0x37
        /*0002*/ 	.short	(.L_19 - .L_18)
.L_18:
        /*0004*/ 	.word	0x00000082


	//----- nvinfo : EIATTR_KPARAM_INFO
	.align		4
.L_19:
        /*0008*/ 	.byte	0x04, 0x17
        /*000a*/ 	.short	(.L_21 - .L_20)
.L_20:
        /*000c*/ 	.word	0x00000000
        /*0010*/ 	.short	0x000a
        /*0012*/ 	.short	0x0040
        /*0014*/ 	.byte	0x00, 0xf0, 0x11, 0x00


	//----- nvinfo : EIATTR_KPARAM_INFO
	.align		4
.L_21:
        /*0018*/ 	.byte	0x04, 0x17
        /*001a*/ 	.short	(.L_23 - .L_22)
.L_22:
        /*001c*/ 	.word	0x00000000
        /*0020*/ 	.short	0x0009
        /*0022*/ 	.short	0x003c
        /*0024*/ 	.byte	0x00, 0xf0, 0x11, 0x00


	//----- nvinfo : EIATTR_KPARAM_INFO
	.align		4
.L_23:
        /*0028*/ 	.byte	0x04, 0x17
        /*002a*/ 	.short	(.L_25 - .L_24)
.L_24:
        /*002c*/ 	.word	0x00000000
        /*0030*/ 	.short	0x0008
        /*0032*/ 	.short	0x0038
        /*0034*/ 	.byte	0x00, 0xf0, 0x11, 0x00


	//----- nvinfo : EIATTR_KPARAM_INFO
	.align		4
.L_25:
        /*0038*/ 	.byte	0x04, 0x17
        /*003a*/ 	.short	(.L_27 - .L_26)
.L_26:
        /*003c*/ 	.word	0x00000000
        /*0040*/ 	.short	0x0007
        /*0042*/ 	.short	0x0034
        /*0044*/ 	.byte	0x00, 0xf0, 0x11, 0x00


	//----- nvinfo : EIATTR_KPARAM_INFO
	.align		4
.L_27:
        /*0048*/ 	.byte	0x04, 0x17
        /*004a*/ 	.short	(.L_29 - .L_28)
.L_28:
        /*004c*/ 	.word	0x00000000
        /*0050*/ 	.short	0x0006
        /*0052*/ 	.short	0x0030
        /*0054*/ 	.byte	0x00, 0xf0, 0x11, 0x00


	//----- nvinfo : EIATTR_KPARAM_INFO
	.align		4
.L_29:
        /*0058*/ 	.byte	0x04, 0x17
        /*005a*/ 	.short	(.L_31 - .L_30)
.L_30:
        /*005c*/ 	.word	0x00000000
        /*0060*/ 	.short	0x0005
        /*0062*/ 	.short	0x0028
        /*0064*/ 	.byte	0x00, 0xf5, 0x21, 0x00


	//----- nvinfo : EIATTR_KPARAM_INFO
	.align		4
.L_31:
        /*0068*/ 	.byte	0x04, 0x17
        /*006a*/ 	.short	(.L_33 - .L_32)
.L_32:
        /*006c*/ 	.word	0x00000000
        /*0070*/ 	.short	0x0004
        /*0072*/ 	.short	0x0020
        /*0074*/ 	.byte	0x00, 0xf5, 0x21, 0x00


	//----- nvinfo : EIATTR_KPARAM_INFO
	.align		4
.L_33:
        /*0078*/ 	.byte	0x04, 0x17
        /*007a*/ 	.short	(.L_35 - .L_34)
.L_34:
        /*007c*/ 	.word	0x00000000
        /*0080*/ 	.short	0x0003
        /*0082*/ 	.short	0x0018
        /*0084*/ 	.byte	0x00, 0xf5, 0x21, 0x00


	//----- nvinfo : EIATTR_KPARAM_INFO
	.align		4
.L_35:
        /*0088*/ 	.byte	0x04, 0x17
        /*008a*/ 	.short	(.L_37 - .L_36)
.L_36:
        /*008c*/ 	.word	0x00000000
        /*0090*/ 	.short	0x0002
        /*0092*/ 	.short	0x0010
        /*0094*/ 	.byte	0x00, 0xf5, 0x21, 0x00


	//----- nvinfo : EIATTR_KPARAM_INFO
	.align		4
.L_37:
        /*0098*/ 	.byte	0x04, 0x17
        /*009a*/ 	.short	(.L_39 - .L_38)
.L_38:
        /*009c*/ 	.word	0x00000000
        /*00a0*/ 	.short	0x0001
        /*00a2*/ 	.short	0x0008
        /*00a4*/ 	.byte	0x00, 0xf5, 0x21, 0x00


	//----- nvinfo : EIATTR_KPARAM_INFO
	.align		4
.L_39:
        /*00a8*/ 	.byte	0x04, 0x17
        /*00aa*/ 	.short	(.L_41 - .L_40)
.L_40:
        /*00ac*/ 	.word	0x00000000
        /*00b0*/ 	.short	0x0000
        /*00b2*/ 	.short	0x0000
        /*00b4*/ 	.byte	0x00, 0xf5, 0x21, 0x00


	//----- nvinfo : EIATTR_SPARSE_MMA_MASK
	.align		4
.L_41:
        /*00b8*/ 	.byte	0x03, 0x50
        /*00ba*/ 	.short	0x0000


	//----- nvinfo : EIATTR_MAXREG_COUNT
	.align		4
        /*00bc*/ 	.byte	0x03, 0x1b
        /*00be*/ 	.short	0x00ff


	//----- nvinfo : EIATTR_MERCURY_ISA_VERSION
	.align		4
        /*00c0*/ 	.byte	0x03, 0x5f
        /*00c2*/ 	.short	0x0101


	//----- nvinfo : EIATTR_VRC_CTA_INIT_COUNT
	.align		4
        /*00c4*/ 	.byte	0x02, 0x4a
	.zero		1
	.zero		1


	//----- nvinfo : EIATTR_EXIT_INSTR_OFFSETS
	.align		4
        /*00c8*/ 	.byte	0x04, 0x1c
        /*00ca*/ 	.short	(.L_43 - .L_42)


	//   ....[0]....
.L_42:
        /*00cc*/ 	.word	0x000000c0


	//   ....[1]....
        /*00d0*/ 	.word	0x000008d0


	//----- nvinfo : EIATTR_CRS_STACK_SIZE
	.align		4
.L_43:
        /*00d4*/ 	.byte	0x04, 0x1e
        /*00d6*/ 	.short	(.L_45 - .L_44)
.L_44:
        /*00d8*/ 	.word	0x00000000


	//----- nvinfo : EIATTR_CBANK_PARAM_SIZE
	.align		4
.L_45:
        /*00dc*/ 	.byte	0x03, 0x19
        /*00de*/ 	.short	0x0044


	//----- nvinfo : EIATTR_PARAM_CBANK
	.align		4
        /*00e0*/ 	.byte	0x04, 0x0a
        /*00e2*/ 	.short	(.L_47 - .L_46)
	.align		4
.L_46:
        /*00e4*/ 	.word	index@(.nv.constant0._Z20instance_norm_kernelPKfS0_S0_S0_S0_Pffiiii)
        /*00e8*/ 	.short	0x0380
        /*00ea*/ 	.short	0x0044


	//----- nvinfo : EIATTR_SW_WAR
	.align		4
.L_47:
        /*00ec*/ 	.byte	0x04, 0x36
        /*00ee*/ 	.short	(.L_49 - .L_48)
.L_48:
        /*00f0*/ 	.word	0x00000008
.L_49:


//--------------------- .nv.info._Z23compute_mean_var_kernelPKfPfS1_iiii --------------------------
	.section	.nv.info._Z23compute_mean_var_kernelPKfPfS1_iiii,"",@"SHT_CUDA_INFO"
	.sectionflags	@""
	.align	4


	//----- nvinfo : EIATTR_CUDA_API_VERSION
	.align		4
        /*0000*/ 	.byte	0x04, 0x37
        /*0002*/ 	.short	(.L_51 - .L_50)
.L_50:
        /*0004*/ 	.word	0x00000082


	//----- nvinfo : EIATTR_KPARAM_INFO
	.align		4
.L_51:
        /*0008*/ 	.byte	0x04, 0x17
        /*000a*/ 	.short	(.L_53 - .L_52)
.L_52:
        /*000c*/ 	.word	0x00000000
        /*0010*/ 	.short	0x0006
        /*0012*/ 	.short	0x0024
        /*0014*/ 	.byte	0x00, 0xf0, 0x11, 0x00


	//----- nvinfo : EIATTR_KPARAM_INFO
	.align		4
.L_53:
        /*0018*/ 	.byte	0x04, 0x17
        /*001a*/ 	.short	(.L_55 - .L_54)
.L_54:
        /*001c*/ 	.word	0x00000000
        /*0020*/ 	.short	0x0005
        /*0022*/ 	.short	0x0020
        /*0024*/ 	.byte	0x00, 0xf0, 0x11, 0x00


	//----- nvinfo : EIATTR_KPARAM_INFO
	.align		4
.L_55:
        /*0028*/ 	.byte	0x04, 0x17
        /*002a*/ 	.short	(.L_57 - .L_56)
.L_56:
        /*002c*/ 	.word	0x00000000
        /*0030*/ 	.short	0x0004
        /*0032*/ 	.short	0x001c
        /*0034*/ 	.byte	0x00, 0xf0, 0x11, 0x00


	//----- nvinfo : EIATTR_KPARAM_INFO
	.align		4
.L_57:
        /*0038*/ 	.byte	0x04, 0x17
        /*003a*/ 	.short	(.L_59 - .L_58)
.L_58:
        /*003c*/ 	.word	0x00000000
        /*0040*/ 	.short	0x0003
        /*0042*/ 	.short	0x0018
        /*0044*/ 	.byte	0x00, 0xf0, 0x11, 0x00


	//----- nvinfo : EIATTR_KPARAM_INFO
	.align		4
.L_59:
        /*0048*/ 	.byte	0x04, 0x17
        /*004a*/ 	.short	(.L_61 - .L_60)
.L_60:
        /*004c*/ 	.word	0x00000000
        /*0050*/ 	.short	0x0002
        /*0052*/ 	.short	0x0010
        /*0054*/ 	.byte	0x00, 0xf5, 0x21, 0x00


	//----- nvinfo : EIATTR_KPARAM_INFO
	.align		4
.L_61:
        /*0058*/ 	.byte	0x04, 0x17
        /*005a*/ 	.short	(.L_63 - .L_62)
.L_62:
        /*005c*/ 	.word	0x00000000
        /*0060*/ 	.short	0x0001
        /*0062*/ 	.short	0x0008
        /*0064*/ 	.byte	0x00, 0xf5, 0x21, 0x00


	//----- nvinfo : EIATTR_KPARAM_INFO
	.align		4
.L_63:
        /*0068*/ 	.byte	0x04, 0x17
        /*006a*/ 	.short	(.L_65 - .L_64)
.L_64:
        /*006c*/ 	.word	0x00000000
        /*0070*/ 	.short	0x0000
        /*0072*/ 	.short	0x0000
        /*0074*/ 	.byte	0x00, 0xf5, 0x21, 0x00


	//----- nvinfo : EIATTR_SPARSE_MMA_MASK
	.align		4
.L_65:
        /*0078*/ 	.byte	0x03, 0x50
        /*007a*/ 	.short	0x0000


	//----- nvinfo : EIATTR_MAXREG_COUNT
	.align		4
        /*007c*/ 	.byte	0x03, 0x1b
        /*007e*/ 	.short	0x00ff


	//----- nvinfo : EIATTR_NUM_BARRIERS
	.align		4
        /*0080*/ 	.byte	0x02, 0x4c
        /*0082*/ 	.byte	0x01
	.zero		1


	//----- nvinfo : EIATTR_MERCURY_ISA_VERSION
	.align		4
        /*0084*/ 	.byte	0x03, 0x5f
        /*0086*/ 	.short	0x0101


	//----- nvinfo : EIATTR_VRC_CTA_INIT_COUNT
	.align		4
        /*0088*/ 	.byte	0x02, 0x4a
	.zero		1
	.zero		1


	//----- nvinfo : EIATTR_EXIT_INSTR_OFFSETS
	.align		4
        /*008c*/ 	.byte	0x04, 0x1c
        /*008e*/ 	.short	(.L_67 - .L_66)


	//   ....[0]....
.L_66:
        /*0090*/ 	.word	0x000007b0


	//   ....[1]....
        /*0094*/ 	.word	0x00000a20


	//----- nvinfo : EIATTR_CRS_STACK_SIZE
	.align		4
.L_67:
        /*0098*/ 	.byte	0x04, 0x1e
        /*009a*/ 	.short	(.L_69 - .L_68)
.L_68:
        /*009c*/ 	.word	0x00000000


	//----- nvinfo : EIATTR_CBANK_PARAM_SIZE
	.align		4
.L_69:
        /*00a0*/ 	.byte	0x03, 0x19
        /*00a2*/ 	.short	0x0028


	//----- nvinfo : EIATTR_PARAM_CBANK
	.align		4
        /*00a4*/ 	.byte	0x04, 0x0a
        /*00a6*/ 	.short	(.L_71 - .L_70)
	.align		4
.L_70:
        /*00a8*/ 	.word	index@(.nv.constant0._Z23compute_mean_var_kernelPKfPfS1_iiii)
        /*00ac*/ 	.short	0x0380
        /*00ae*/ 	.short	0x0028


	//----- nvinfo : EIATTR_SW_WAR
	.align		4
.L_71:
        /*00b0*/ 	.byte	0x04, 0x36
        /*00b2*/ 	.short	(.L_73 - .L_72)
.L_72:
        /*00b4*/ 	.word	0x00000008
.L_73:


//--------------------- .nv.callgraph             --------------------------
	.section	.nv.callgraph,"",@"SHT_CUDA_CALLGRAPH"
	.align	4
	.sectionentsize	8
	.align		4
        /*0000*/ 	.word	0x00000000
	.align		4
        /*0004*/ 	.word	0xffffffff
	.align		4
        /*0008*/ 	.word	0x00000000
	.align		4
        /*000c*/ 	.word	0xfffffffe
	.align		4
        /*0010*/ 	.word	0x00000000
	.align		4
        /*0014*/ 	.word	0xfffffffd
	.align		4
        /*0018*/ 	.word	0x00000000
	.align		4
        /*001c*/ 	.word	0xfffffffc


//--------------------- .text._Z20instance_norm_kernelPKfS0_S0_S0_S0_Pffiiii --------------------------
	.section	.text._Z20instance_norm_kernelPKfS0_S0_S0_S0_Pffiiii,"ax",@progbits
	.align	128
        .global         _Z20instance_norm_kernelPKfS0_S0_S0_S0_Pffiiii
        .type           _Z20instance_norm_kernelPKfS0_S0_S0_S0_Pffiiii,@function
        .size           _Z20instance_norm_kernelPKfS0_S0_S0_S0_Pffiiii,(.L_x_40 - _Z20instance_norm_kernelPKfS0_S0_S0_S0_Pffiiii)
        .other          _Z20instance_norm_kernelPKfS0_S0_S0_S0_Pffiiii,@"STO_CUDA_ENTRY STV_DEFAULT"
_Z20instance_norm_kernelPKfS0_S0_S0_S0_Pffiiii:
.text._Z20instance_norm_kernelPKfS0_S0_S0_S0_Pffiiii:
[----:B------:R-:W-:Y:S01]  /*0000*/  LDC R1, c[0x0][0x37c] ;  /* 0x0000df00ff017b82 */ /* 0x000fe20000000800 */
[----:B------:R-:W0:Y:S07]  /*0010*/  S2R R5, SR_TID.X ;  /* 0x0000000000057919 */ /* 0x000e2e0000002100 */
[----:B------:R-:W1:Y:S01]  /*0020*/  LDC.64 R2, c[0x0][0x3b8] ;  /* 0x0000ee00ff027b82 */ /* 0x000e620000000a00 */
[----:B------:R-:W1:Y:S01]  /*0030*/  LDCU UR5, c[0x0][0x3b4] ;  /* 0x00007680ff0577ac */ /* 0x000e620008000800 */
[----:B------:R-:W2:Y:S06]  /*0040*/  LDCU UR6, c[0x0][0x3c0] ;  /* 0x00007800ff0677ac */ /* 0x000eac0008000800 */
[----:B------:R-:W0:Y:S08]  /*0050*/  S2UR UR4, SR_CTAID.X ;  /* 0x00000000000479c3 */ /* 0x000e300000002500 */
[----:B------:R-:W0:Y:S01]  /*0060*/  LDC R4, c[0x0][0x360] ;  /* 0x0000d800ff047b82 */ /* 0x000e220000000800 */
[----:B-1----:R-:W-:-:S04]  /*0070*/  IMAD R0, R2, UR5, RZ ;  /* 0x0000000502007c24 */ /* 0x002fc8000f8e02ff */
[----:B------:R-:W-:Y:S02]  /*0080*/  IMAD R0, R0, R3, RZ ;  /* 0x0000000300007224 */ /* 0x000fe400078e02ff */
[----:B0-----:R-:W-:Y:S02]  /*0090*/  IMAD R4, R4, UR4, R5 ;  /* 0x0000000404047c24 */ /* 0x001fe4000f8e0205 */
[----:B--2---:R-:W-:-:S05]  /*00a0*/  IMAD R5, R0, UR6, RZ ;  /* 0x0000000600057c24 */ /* 0x004fca000f8e02ff */
[----:B------:R-:W-:-:S13]  /*00b0*/  ISETP.GE.AND P0, PT, R4, R5, PT ;  /* 0x000000050400720c */ /* 0x000fda0003f06270 */
[----:B------:R-:W-:Y:S05]  /*00c0*/  @P0 EXIT ;  /* 0x000000000000094d */ /* 0x000fea0003800000 */
[----:B------:R-:W-:Y:S01]  /*00d0*/  IMAD R5, R3, UR6, RZ ;  /* 0x0000000603057c24 */ /* 0x000fe2000f8e02ff */
[----:B------:R-:W-:Y:S01]  /*00e0*/  IABS R0, R2 ;  /* 0x0000000200007213 */ /* 0x000fe20000000000 */
[C---:B------:R-:W-:Y:S01]  /*00f0*/  IMAD R3, R2.reuse, R3, RZ ;  /* 0x0000000302037224 */ /* 0x040fe200078e02ff */
[----:B------:R-:W-:Y:S01]  /*0100*/  IABS R12, R4 ;  /* 0x00000004000c7213 */ /* 0x000fe20000000000 */
[----:B------:R-:W0:Y:S01]  /*0110*/  LDCU.64 UR4, c[0x0][0x358] ;  /* 0x00006b00ff0477ac */ /* 0x000e220008000a00 */
[-C--:B------:R-:W-:Y:S01]  /*0120*/  IABS R6, R5.reuse ;  /* 0x0000000500067213 */ /* 0x080fe20000000000 */
[----:B------:R-:W-:Y:S01]  /*0130*/  IMAD R3, R3, UR6, RZ ;  /* 0x0000000603037c24 */ /* 0x000fe2000f8e02ff */
[----:B------:R-:W1:Y:S01]  /*0140*/  I2F.RP R13, R0 ;  /* 0x00000000000d7306 */ /* 0x000e620000209400 */
[----:B------:R-:W-:Y:S01]  /*0150*/  IABS R14, R5 ;  /* 0x00000005000e7213 */ /* 0x000fe20000000000 */
[----:B------:R-:W2:Y:S01]  /*0160*/  LDCU UR6, c[0x0][0x3b0] ;  /* 0x00007600ff0677ac */ /* 0x000ea20008000800 */
[----:B------:R-:W-:-:S05]  /*0170*/  ISETP.NE.AND P5, PT, R2, RZ, PT ;  /* 0x000000ff0200720c */ /* 0x000fca0003fa5270 */
[----:B------:R-:W3:Y:S08]  /*0180*/  I2F.RP R7, R6 ;  /* 0x0000000600077306 */ /* 0x000ef00000209400 */
[----:B-1----:R-:W-:Y:S08]  /*0190*/  MUFU.RCP R13, R13 ;  /* 0x0000000d000d7308 */ /* 0x002ff00000001000 */
[----:B---3--:R-:W1:Y:S02]  /*01a0*/  MUFU.RCP R7, R7 ;  /* 0x0000000700077308 */ /* 0x008e640000001000 */
[----:B-1----:R-:W-:-:S06]  /*01b0*/  VIADD R8, R7, 0xffffffe ;  /* 0x0ffffffe07087836 */ /* 0x002fcc0000000000 */
[----:B------:R1:W3:Y:S02]  /*01c0*/  F2I.FTZ.U32.TRUNC.NTZ R9, R8 ;  /* 0x0000000800097305 */ /* 0x0002e4000021f000 */
[----:B-1----:R-:W-:Y:S02]  /*01d0*/  HFMA2 R8, -RZ, RZ, 0, 0 ;  /* 0x00000000ff087431 */ /* 0x002fe400000001ff */
[----:B---3--:R-:W-:-:S04]  /*01e0*/  IMAD.MOV R11, RZ, RZ, -R9 ;  /* 0x000000ffff0b7224 */ /* 0x008fc800078e0a09 */
[----:B------:R-:W-:Y:S01]  /*01f0*/  IMAD R7, R11, R6, RZ ;  /* 0x000000060b077224 */ /* 0x000fe200078e02ff */
[----:B------:R-:W-:-:S03]  /*0200*/  IABS R11, R3 ;  /* 0x00000003000b7213 */ /* 0x000fc60000000000 */
[----:B------:R-:W-:-:S04]  /*0210*/  IMAD.HI.U32 R10, R9, R7, R8 ;  /* 0x00000007090a7227 */ /* 0x000fc800078e0008 */
[----:B------:R-:W-:Y:S02]  /*0220*/  IMAD.MOV.U32 R9, RZ, RZ, R12 ;  /* 0x000000ffff097224 */ /* 0x000fe400078e000c */
[----:B------:R-:W-:Y:S01]  /*0230*/  IMAD.MOV.U32 R8, RZ, RZ, R11 ;  /* 0x000000ffff087224 */ /* 0x000fe200078e000b */
[----:B------:R-:W-:Y:S01]  /*0240*/  IADD3 R11, PT, PT, RZ, -R14, RZ ;  /* 0x8000000eff0b7210 */ /* 0x000fe20007ffe0ff */
[----:B------:R-:W-:Y:S02]  /*0250*/  IMAD.HI.U32 R14, R10, R9, RZ ;  /* 0x000000090a0e7227 */ /* 0x000fe400078e00ff */
[----:B------:R-:W1:Y:S02]  /*0260*/  I2F.RP R12, R8 ;  /* 0x00000008000c7306 */ /* 0x000e640000209400 */
[----:B------:R-:W-:Y:S02]  /*0270*/  IMAD R11, R14, R11, R9 ;  /* 0x0000000b0e0b7224 */ /* 0x000fe400078e0209 */
[----:B------:R-:W-:-:S03]  /*0280*/  VIADD R7, R13, 0xffffffe ;  /* 0x0ffffffe0d077836 */ /* 0x000fc60000000000 */
[----:B------:R-:W-:-:S03]  /*0290*/  ISETP.GT.U32.AND P1, PT, R6, R11, PT ;  /* 0x0000000b0600720c */ /* 0x000fc60003f24070 */
[----:B------:R-:W3:Y:S08]  /*02a0*/  F2I.FTZ.U32.TRUNC.NTZ R7, R7 ;  /* 0x0000000700077305 */ /* 0x000ef0000021f000 */
[----:B-1----:R-:W1:Y:S02]  /*02b0*/  MUFU.RCP R12, R12 ;  /* 0x0000000c000c7308 */ /* 0x002e640000001000 */
[----:B------:R-:W-:-:S02]  /*02c0*/  @!P1 IMAD.IADD R11, R11, 0x1, -R6 ;  /* 0x000000010b0b9824 */ /* 0x000fc400078e0a06 */
[----:B------:R-:W-:Y:S01]  /*02d0*/  @!P1 VIADD R14, R14, 0x1 ;  /* 0x000000010e0e9836 */ /* 0x000fe20000000000 */
[----:B------:R-:W-:Y:S02]  /*02e0*/  ISETP.NE.AND P1, PT, R5, RZ, PT ;  /* 0x000000ff0500720c */ /* 0x000fe40003f25270 */
[----:B------:R-:W-:Y:S02]  /*02f0*/  ISETP.GE.U32.AND P0, PT, R11, R6, PT ;  /* 0x000000060b00720c */ /* 0x000fe40003f06070 */
[----:B------:R-:W-:Y:S02]  /*0300*/  LOP3.LUT R6, R4, R5, RZ, 0x3c, !PT ;  /* 0x0000000504067212 */ /* 0x000fe400078e3cff */
[----:B---3--:R-:W-:Y:S02]  /*0310*/  IADD3 R15, PT, PT, RZ, -R7, RZ ;  /* 0x80000007ff0f7210 */ /* 0x008fe40007ffe0ff */
[----:B------:R-:W-:Y:S01]  /*0320*/  ISETP.GE.AND P2, PT, R6, RZ, PT ;  /* 0x000000ff0600720c */ /* 0x000fe20003f46270 */
[----:B------:R-:W-:Y:S01]  /*0330*/  IMAD.MOV.U32 R6, RZ, RZ, RZ ;  /* 0x000000ffff067224 */ /* 0x000fe200078e00ff */
[----:B-1----:R-:W-:-:S05]  /*0340*/  IADD3 R10, PT, PT, R12, 0xffffffe, RZ ;  /* 0x0ffffffe0c0a7810 */ /* 0x002fca0007ffe0ff */
[----:B------:R-:W-:Y:S01]  /*0350*/  @P0 VIADD R14, R14, 0x1 ;  /* 0x000000010e0e0836 */ /* 0x000fe20000000000 */
[----:B------:R1:W3:Y:S03]  /*0360*/  F2I.FTZ.U32.TRUNC.NTZ R11, R10 ;  /* 0x0000000a000b7305 */ /* 0x0002e6000021f000 */
[----:B------:R-:W-:-:S04]  /*0370*/  IMAD.MOV.U32 R12, RZ, RZ, R14 ;  /* 0x000000ffff0c7224 */ /* 0x000fc800078e000e */
[----:B------:R-:W-:Y:S01]  /*0380*/  @!P2 IMAD.MOV R12, RZ, RZ, -R12 ;  /* 0x000000ffff0ca224 */ /* 0x000fe200078e0a0c */
[----:B------:R-:W-:Y:S01]  /*0390*/  @!P1 LOP3.LUT R12, RZ, R5, RZ, 0x33, !PT ;  /* 0x00000005ff0c9212 */ /* 0x000fe200078e33ff */
[----:B------:R-:W-:-:S03]  /*03a0*/  IMAD R5, R15, R0, RZ ;  /* 0x000000000f057224 */ /* 0x000fc600078e02ff */
[----:B-1----:R-:W-:Y:S01]  /*03b0*/  IABS R10, R12 ;  /* 0x0000000c000a7213 */ /* 0x002fe20000000000 */
[----:B------:R-:W-:Y:S01]  /*03c0*/  IMAD.HI.U32 R6, R7, R5, R6 ;  /* 0x0000000507067227 */ /* 0x000fe200078e0006 */
[----:B------:R-:W-:Y:S02]  /*03d0*/  IABS R7, R3 ;  /* 0x0000000300077213 */ /* 0x000fe40000000000 */
[----:B---3--:R-:W-:Y:S02]  /*03e0*/  IADD3 R13, PT, PT, RZ, -R11, RZ ;  /* 0x8000000bff0d7210 */ /* 0x008fe40007ffe0ff */
[----:B------:R-:W-:Y:S01]  /*03f0*/  ISETP.GE.AND P3, PT, R12, RZ, PT ;  /* 0x000000ff0c00720c */ /* 0x000fe20003f66270 */
[----:B------:R-:W-:Y:S02]  /*0400*/  IMAD.MOV R7, RZ, RZ, -R7 ;  /* 0x000000ffff077224 */ /* 0x000fe400078e0a07 */
[----:B------:R-:W-:Y:S02]  /*0410*/  IMAD R5, R13, R8, RZ ;  /* 0x000000080d057224 */ /* 0x000fe400078e02ff */
[----:B------:R-:W-:Y:S01]  /*0420*/  IMAD.MOV.U32 R13, RZ, RZ, R10 ;  /* 0x000000ffff0d7224 */ /* 0x000fe200078e000a */
[----:B------:R-:W-:-:S05]  /*0430*/  MOV R10, RZ ;  /* 0x000000ff000a7202 */ /* 0x000fca0000000f00 */
[----:B------:R-:W-:-:S04]  /*0440*/  IMAD.HI.U32 R10, R11, R5, R10 ;  /* 0x000000050b0a7227 */ /* 0x000fc800078e000a */
[----:B------:R-:W-:-:S04]  /*0450*/  IMAD.HI.U32 R5, R6, R13, RZ ;  /* 0x0000000d06057227 */ /* 0x000fc800078e00ff */
[----:B------:R-:W-:Y:S02]  /*0460*/  IMAD.HI.U32 R6, R10, R9, RZ ;  /* 0x000000090a067227 */ /* 0x000fe400078e00ff */
[----:B------:R-:W1:Y:S02]  /*0470*/  LDC.64 R10, c[0x0][0x390] ;  /* 0x0000e400ff0a7b82 */ /* 0x000e640000000a00 */
[----:B------:R-:W-:Y:S02]  /*0480*/  IMAD.MOV R5, RZ, RZ, -R5 ;  /* 0x000000ffff057224 */ /* 0x000fe400078e0a05 */
[----:B------:R-:W-:Y:S01]  /*0490*/  IMAD R9, R6, R7, R9 ;  /* 0x0000000706097224 */ /* 0x000fe200078e0209 */
[----:B------:R-:W-:Y:S01]  /*04a0*/  LOP3.LUT R7, R4, R3, RZ, 0x3c, !PT ;  /* 0x0000000304077212 */ /* 0x000fe200078e3cff */
[----:B------:R-:W-:Y:S02]  /*04b0*/  IMAD R5, R0, R5, R13 ;  /* 0x0000000500057224 */ /* 0x000fe400078e020d */
[----:B------:R-:W3:Y:S01]  /*04c0*/  LDC.64 R12, c[0x0][0x380] ;  /* 0x0000e000ff0c7b82 */ /* 0x000ee20000000a00 */
[----:B------:R-:W-:-:S02]  /*04d0*/  ISETP.GT.U32.AND P4, PT, R8, R9, PT ;  /* 0x000000090800720c */ /* 0x000fc40003f84070 */
[----:B------:R-:W-:Y:S02]  /*04e0*/  ISETP.GT.U32.AND P0, PT, R0, R5, PT ;  /* 0x000000050000720c */ /* 0x000fe40003f04070 */
[----:B------:R-:W-:-:S09]  /*04f0*/  ISETP.GE.AND P2, PT, R7, RZ, PT ;  /* 0x000000ff0700720c */ /* 0x000fd20003f46270 */
[-C--:B------:R-:W-:Y:S01]  /*0500*/  @!P4 IADD3 R9, PT, PT, R9, -R8.reuse, RZ ;  /* 0x800000080909c210 */ /* 0x080fe20007ffe0ff */
[----:B------:R-:W-:Y:S01]  /*0510*/  @!P4 VIADD R6, R6, 0x1 ;  /* 0x000000010606c836 */ /* 0x000fe20000000000 */
[----:B------:R-:W-:Y:S01]  /*0520*/  ISETP.NE.AND P4, PT, R3, RZ, PT ;  /* 0x000000ff0300720c */ /* 0x000fe20003f85270 */
[----:B------:R-:W-:Y:S01]  /*0530*/  @!P0 IMAD.IADD R5, R5, 0x1, -R0 ;  /* 0x0000000105058824 */ /* 0x000fe200078e0a00 */
[----:B------:R-:W-:Y:S02]  /*0540*/  ISETP.GE.U32.AND P0, PT, R9, R8, PT ;  /* 0x000000080900720c */ /* 0x000fe40003f06070 */
[----:B------:R-:W4:Y:S02]  /*0550*/  LDC.64 R8, c[0x0][0x388] ;  /* 0x0000e200ff087b82 */ /* 0x000f240000000a00 */
[----:B------:R-:W-:-:S09]  /*0560*/  ISETP.GT.U32.AND P1, PT, R0, R5, PT ;  /* 0x000000050000720c */ /* 0x000fd20003f24070 */
[----:B------:R-:W-:-:S04]  /*0570*/  @P0 IADD3 R6, PT, PT, R6, 0x1, RZ ;  /* 0x0000000106060810 */ /* 0x000fc80007ffe0ff */
[----:B------:R-:W-:Y:S02]  /*0580*/  @!P1 IMAD.IADD R5, R5, 0x1, -R0 ;  /* 0x0000000105059824 */ /* 0x000fe400078e0a00 */
[----:B------:R-:W-:Y:S02]  /*0590*/  IMAD.MOV.U32 R15, RZ, RZ, R6 ;  /* 0x000000ffff0f7224 */ /* 0x000fe400078e0006 */
[----:B------:R-:W-:Y:S01]  /*05a0*/  @!P3 IMAD.MOV R5, RZ, RZ, -R5 ;  /* 0x000000ffff05b224 */ /* 0x000fe200078e0a05 */
[----:B------:R-:W-:Y:S01]  /*05b0*/  @!P5 LOP3.LUT R5, RZ, R2, RZ, 0x33, !PT ;  /* 0x00000002ff05d212 */ /* 0x000fe200078e33ff */
[----:B------:R-:W2:Y:S01]  /*05c0*/  LDC.64 R6, c[0x0][0x398] ;  /* 0x0000e600ff067b82 */ /* 0x000ea20000000a00 */
[----:B------:R-:W-:Y:S02]  /*05d0*/  @!P2 IADD3 R15, PT, PT, -R15, RZ, RZ ;  /* 0x000000ff0f0fa210 */ /* 0x000fe40007ffe1ff */
[----:B------:R-:W-:-:S05]  /*05e0*/  @!P4 LOP3.LUT R15, RZ, R3, RZ, 0x33, !PT ;  /* 0x00000003ff0fc212 */ /* 0x000fca00078e33ff */
[----:B------:R-:W-:Y:S02]  /*05f0*/  IMAD R15, R15, R2, R5 ;  /* 0x000000020f0f7224 */ /* 0x000fe400078e0205 */
[----:B---3--:R-:W-:Y:S01]  /*0600*/  IMAD.WIDE R12, R4, 0x4, R12 ;  /* 0x00000004040c7825 */ /* 0x008fe200078e020c */
[----:B------:R-:W3:Y:S03]  /*0610*/  LDC.64 R2, c[0x0][0x3a0] ;  /* 0x0000e800ff027b82 */ /* 0x000ee60000000a00 */
[C---:B-1----:R-:W-:Y:S02]  /*0620*/  IMAD.WIDE R10, R15.reuse, 0x4, R10 ;  /* 0x000000040f0a7825 */ /* 0x042fe400078e020a */
[----:B0-----:R-:W3:Y:S04]  /*0630*/  LDG.E.CONSTANT R13, desc[UR4][R12.64] ;  /* 0x000000040c0d7981 */ /* 0x001ee8000c1e9900 */
[----:B------:R-:W3:Y:S01]  /*0640*/  LDG.E.CONSTANT R10, desc[UR4][R10.64] ;  /* 0x000000040a0a7981 */ /* 0x000ee2000c1e9900 */
[----:B----4-:R-:W-:-:S04]  /*0650*/  IMAD.WIDE R8, R15, 0x4, R8 ;  /* 0x000000040f087825 */ /* 0x010fc800078e0208 */
[C---:B--2---:R-:W-:Y:S02]  /*0660*/  IMAD.WIDE R6, R5.reuse, 0x4, R6 ;  /* 0x0000000405067825 */ /* 0x044fe400078e0206 */
[----:B------:R-:W2:Y:S04]  /*0670*/  LDG.E.CONSTANT R8, desc[UR4][R8.64] ;  /* 0x0000000408087981 */ /* 0x000ea8000c1e9900 */
[----:B------:R-:W4:Y:S01]  /*0680*/  LDG.E.CONSTANT R0, desc[UR4][R6.64] ;  /* 0x0000000406007981 */ /* 0x000f22000c1e9900 */
[----:B---3--:R-:W-:-:S05]  /*0690*/  IMAD.WIDE R2, R5, 0x4, R2 ;  /* 0x0000000405027825 */ /* 0x008fca00078e0202 */
[----:B------:R0:W5:Y:S01]  /*06a0*/  LDG.E.CONSTANT R5, desc[UR4][R2.64] ;  /* 0x0000000402057981 */ /* 0x000162000c1e9900 */
[----:B------:R-:W-:Y:S01]  /*06b0*/  BSSY.RECONVERGENT B0, `(.L_x_0) ;  /* 0x0000010000007945 */ /* 0x000fe20003800200 */
[----:B0-----:R-:W-:-:S04]  /*06c0*/  FADD R2, R10, UR6 ;  /* 0x000000060a027e21 */ /* 0x001fc80008000000 */
[----:B------:R-:W-:Y:S01]  /*06d0*/  VIADD R10, R2, 0xf3000000 ;  /* 0xf3000000020a7836 */ /* 0x000fe20000000000 */
[----:B------:R0:W1:Y:S04]  /*06e0*/  MUFU.RSQ R11, R2 ;  /* 0x00000002000b7308 */ /* 0x0000680000001400 */
[----:B------:R-:W-:Y:S01]  /*06f0*/  ISETP.GT.U32.AND P0, PT, R10, 0x727fffff, PT ;  /* 0x727fffff0a00780c */ /* 0x000fe20003f04070 */
[----:B--2---:R-:W-:-:S04]  /*0700*/  FADD R9, -R8, R13 ;  /* 0x0000000d08097221 */ /* 0x004fc80000000100 */
[----:B----4-:R-:W-:-:S08]  /*0710*/  FMUL R0, R0, R9 ;  /* 0x0000000900007220 */ /* 0x010fd00000400000 */
[----:B01----:R-:W-:Y:S05]  /*0720*/  @!P0 BRA `(.L_x_1) ;  /* 0x0000000000108947 */ /* 0x003fea0003800000 */
[----:B------:R-:W-:-:S07]  /*0730*/  MOV R10, 0x750 ;  /* 0x00000750000a7802 */ /* 0x000fce0000000f00 */
[----:B-----5:R-:W-:Y:S05]  /*0740*/  CALL.REL.NOINC `($__internal_0_$__cuda_sm20_sqrt_rn_f32_slowpath) ;  /* 0x0000000000647944 */ /* 0x020fea0003c00000 */
[----:B------:R-:W-:Y:S01]  /*0750*/  MOV R3, R6 ;  /* 0x0000000600037202 */ /* 0x000fe20000000f00 */
[----:B------:R-:W-:Y:S06]  /*0760*/  BRA `(.L_x_2) ;  /* 0x0000000000107947 */ /* 0x000fec0003800000 */
.L_x_1:
[----:B------:R-:W-:Y:S01]  /*0770*/  FMUL.FTZ R3, R2, R11 ;  /* 0x0000000b02037220 */ /* 0x000fe20000410000 */
[----:B------:R-:W-:-:S03]  /*0780*/  FMUL.FTZ R6, R11, 0.5 ;  /* 0x3f0000000b067820 */ /* 0x000fc60000410000 */
[----:B------:R-:W-:-:S04]  /*0790*/  FFMA R2, -R3, R3, R2 ;  /* 0x0000000303027223 */ /* 0x000fc80000000102 */
[----:B------:R-:W-:-:S07]  /*07a0*/  FFMA R3, R2, R6, R3 ;  /* 0x0000000602037223 */ /* 0x000fce0000000003 */
.L_x_2:
[----:B------:R-:W-:Y:S05]  /*07b0*/  BSYNC.RECONVERGENT B0 ;  /* 0x0000000000007941 */ /* 0x000fea0003800200 */
.L_x_0:
[----:B------:R-:W0:Y:S01]  /*07c0*/  MUFU.RCP R2, R3 ;  /* 0x0000000300027308 */ /* 0x000e220000001000 */
[----:B------:R-:W-:Y:S07]  /*07d0*/  BSSY.RECONVERGENT B0, `(.L_x_3) ;  /* 0x000000b000007945 */ /* 0x000fee0003800200 */
[----:B------:R-:W1:Y:S01]  /*07e0*/  FCHK P0, R0, R3 ;  /* 0x0000000300007302 */ /* 0x000e620000000000 */
[----:B0-----:R-:W-:-:S04]  /*07f0*/  FFMA R7, R2, -R3, 1 ;  /* 0x3f80000002077423 */ /* 0x001fc80000000803 */
[----:B------:R-:W-:-:S04]  /*0800*/  FFMA R7, R2, R7, R2 ;  /* 0x0000000702077223 */ /* 0x000fc80000000002 */
[----:B------:R-:W-:-:S04]  /*0810*/  FFMA R2, R0, R7, RZ ;  /* 0x0000000700027223 */ /* 0x000fc800000000ff */
[----:B------:R-:W-:-:S04]  /*0820*/  FFMA R6, R2, -R3, R0 ;  /* 0x8000000302067223 */ /* 0x000fc80000000000 */
[----:B------:R-:W-:Y:S01]  /*0830*/  FFMA R6, R7, R6, R2 ;  /* 0x0000000607067223 */ /* 0x000fe20000000002 */
[----:B-1----:R-:W-:Y:S06]  /*0840*/  @!P0 BRA `(.L_x_4) ;  /* 0x00000000000c8947 */ /* 0x002fec0003800000 */
[----:B------:R-:W-:-:S07]  /*0850*/  MOV R2, 0x870 ;  /* 0x0000087000027802 */ /* 0x000fce0000000f00 */
[----:B-----5:R-:W-:Y:S05]  /*0860*/  CALL.REL.NOINC `($__internal_1_$__cuda_sm3x_div_rn_noftz_f32_slowpath) ;  /* 0x0000000000787944 */ /* 0x020fea0003c00000 */
[----:B------:R-:W-:-:S07]  /*0870*/  IMAD.MOV.U32 R6, RZ, RZ, R0 ;  /* 0x000000ffff067224 */ /* 0x000fce00078e0000 */
.L_x_4:
[----:B------:R-:W-:Y:S05]  /*0880*/  BSYNC.RECONVERGENT B0 ;  /* 0x0000000000007941 */ /* 0x000fea0003800200 */
.L_x_3:
[----:B------:R-:W0:Y:S01]  /*0890*/  LDC.64 R2, c[0x0][0x3a8] ;  /* 0x0000ea00ff027b82 */ /* 0x000e220000000a00 */
[----:B-----5:R-:W-:Y:S01]  /*08a0*/  FADD R7, R5, R6 ;  /* 0x0000000605077221 */ /* 0x020fe20000000000 */
[----:B0-----:R-:W-:-:S05]  /*08b0*/  IMAD.WIDE R4, R4, 0x4, R2 ;  /* 0x0000000404047825 */ /* 0x001fca00078e0202 */
[----:B------:R-:W-:Y:S01]  /*08c0*/  STG.E desc[UR4][R4.64], R7 ;  /* 0x0000000704007986 */ /* 0x000fe2000c101904 */
[----:B------:R-:W-:Y:S05]  /*08d0*/  EXIT ;  /* 0x000000000000794d */ /* 0x000fea0003800000 */
        .weak           $__internal_0_$__cuda_sm20_sqrt_rn_f32_slowpath
        .type           $__internal_0_$__cuda_sm20_sqrt_rn_f32_slowpath,@function
        .size           $__internal_0_$__cuda_sm20_sqrt_rn_f32_slowpath,($__internal_1_$__cuda_sm3x_div_rn_noftz_f32_slowpath - $__internal_0_$__cuda_sm20_sqrt_rn_f32_slowpath)
$__internal_0_$__cuda_sm20_sqrt_rn_f32_slowpath:
[----:B------:R-:W-:-:S13]  /*08e0*/  LOP3.LUT P0, RZ, R2, 0x7fffffff, RZ, 0xc0, !PT ;  /* 0x7fffffff02ff7812 */ /* 0x000fda000780c0ff */
[----:B------:R-:W-:Y:S01]  /*08f0*/  @!P0 IMAD.MOV.U32 R3, RZ, RZ, R2 ;  /* 0x000000ffff038224 */ /* 0x000fe200078e0002 */
[----:B------:R-:W-:Y:S06]  /*0900*/  @!P0 BRA `(.L_x_5) ;  /* 0x0000000000408947 */ /* 0x000fec0003800000 */
[----:B------:R-:W-:-:S13]  /*0910*/  FSETP.GEU.FTZ.AND P0, PT, R2, RZ, PT ;  /* 0x000000ff0200720b */ /* 0x000fda0003f1e000 */
[----:B------:R-:W-:Y:S01]  /*0920*/  @!P0 MOV R3, 0x7fffffff ;  /* 0x7fffffff00038802 */ /* 0x000fe20000000f00 */
[----:B------:R-:W-:Y:S06]  /*0930*/  @!P0 BRA `(.L_x_5) ;  /* 0x0000000000348947 */ /* 0x000fec0003800000 */
[----:B------:R-:W-:-:S13]  /*0940*/  FSETP.GTU.FTZ.AND P0, PT, |R2|, +INF , PT ;  /* 0x7f8000000200780b */ /* 0x000fda0003f1c200 */
[----:B------:R-:W-:Y:S01]  /*0950*/  @P0 FADD.FTZ R3, R2, 1 ;  /* 0x3f80000002030421 */ /* 0x000fe20000010000 */
[----:B------:R-:W-:Y:S06]  /*0960*/  @P0 BRA `(.L_x_5) ;  /* 0x0000000000280947 */ /* 0x000fec0003800000 */
[----:B------:R-:W-:-:S13]  /*0970*/  FSETP.NEU.FTZ.AND P0, PT, |R2|, +INF , PT ;  /* 0x7f8000000200780b */ /* 0x000fda0003f1d200 */
[----:B------:R-:W-:-:S04]  /*0980*/  @P0 FFMA R6, R2, 1.84467440737095516160e+19, RZ ;  /* 0x5f80000002060823 */ /* 0x000fc800000000ff */
[----:B------:R-:W0:Y:S02]  /*0990*/  @P0 MUFU.RSQ R3, R6 ;  /* 0x0000000600030308 */ /* 0x000e240000001400 */
[----:B0-----:R-:W-:Y:S01]  /*09a0*/  @P0 FMUL.FTZ R7, R6, R3 ;  /* 0x0000000306070220 */ /* 0x001fe20000410000 */
[----:B------:R-:W-:Y:S01]  /*09b0*/  @P0 FMUL.FTZ R9, R3, 0.5 ;  /* 0x3f00000003090820 */ /* 0x000fe20000410000 */
[----:B------:R-:W-:Y:S02]  /*09c0*/  @!P0 IMAD.MOV.U32 R3, RZ, RZ, R2 ;  /* 0x000000ffff038224 */ /* 0x000fe400078e0002 */
[----:B------:R-:W-:-:S04]  /*09d0*/  @P0 FADD.FTZ R8, -R7, -RZ ;  /* 0x800000ff07080221 */ /* 0x000fc80000010100 */
[----:B------:R-:W-:-:S04]  /*09e0*/  @P0 FFMA R8, R7, R8, R6 ;  /* 0x0000000807080223 */ /* 0x000fc80000000006 */
[----:B------:R-:W-:-:S04]  /*09f0*/  @P0 FFMA R8, R8, R9, R7 ;  /* 0x0000000908080223 */ /* 0x000fc80000000007 */
[----:B------:R-:W-:-:S07]  /*0a00*/  @P0 FMUL.FTZ R3, R8, 2.3283064365386962891e-10 ;  /* 0x2f80000008030820 */ /* 0x000fce0000410000 */
.L_x_5:
[----:B------:R-:W-:Y:S01]  /*0a10*/  IMAD.MOV.U32 R6, RZ, RZ, R3 ;  /* 0x000000ffff067224 */ /* 0x000fe200078e0003 */
[----:B------:R-:W-:Y:S01]  /*0a20*/  MOV R2, R10 ;  /* 0x0000000a00027202 */ /* 0x000fe20000000f00 */
[----:B------:R-:W-:-:S04]  /*0a30*/  IMAD.MOV.U32 R3, RZ, RZ, 0x0 ;  /* 0x00000000ff037424 */ /* 0x000fc800078e00ff */
[----:B------:R-:W-:Y:S05]  /*0a40*/  RET.REL.NODEC R2 `(_Z20instance_norm_kernelPKfS0_S0_S0_S0_Pffiiii) ;  /* 0xfffffff4026c7950 */ /* 0x000fea0003c3ffff */
        .weak           $__internal_1_$__cuda_sm3x_div_rn_noftz_f32_slowpath
        .type           $__internal_1_$__cuda_sm3x_div_rn_noftz_f32_slowpath,@function
        .size           $__internal_1_$__cuda_sm3x_div_rn_noftz_f32_slowpath,(.L_x_40 - $__internal_1_$__cuda_sm3x_div_rn_noftz_f32_slowpath)
$__internal_1_$__cuda_sm3x_div_rn_noftz_f32_slowpath:
[----:B------:R-:W-:Y:S01]  /*0a50*/  SHF.R.U32.HI R7, RZ, 0x17, R3 ;  /* 0x00000017ff077819 */ /* 0x000fe20000011603 */
[----:B------:R-:W-:Y:S01]  /*0a60*/  BSSY.RECONVERGENT B1, `(.L_x_6) ;  /* 0x0000063000017945 */ /* 0x000fe20003800200 */
[--C-:B------:R-:W-:Y:S02]  /*0a70*/  SHF.R.U32.HI R6, RZ, 0x17, R0.reuse ;  /* 0x00000017ff067819 */ /* 0x100fe40000011600 */
[----:B------:R-:W-:Y:S02]  /*0a80*/  LOP3.LUT R12, R7, 0xff, RZ, 0xc0, !PT ;  /* 0x000000ff070c7812 */ /* 0x000fe400078ec0ff */
[----:B------:R-:W-:Y:S01]  /*0a90*/  LOP3.LUT R10, R6, 0xff, RZ, 0xc0, !PT ;  /* 0x000000ff060a7812 */ /* 0x000fe200078ec0ff */
[----:B------:R-:W-:Y:S02]  /*0aa0*/  IMAD.MOV.U32 R6, RZ, RZ, R0 ;  /* 0x000000ffff067224 */ /* 0x000fe400078e0000 */
[----:B------:R-:W-:Y:S01]  /*0ab0*/  VIADD R9, R12, 0xffffffff ;  /* 0xffffffff0c097836 */ /* 0x000fe20000000000 */
[----:B------:R-:W-:-:S04]  /*0ac0*/  IADD3 R8, PT, PT, R10, -0x1, RZ ;  /* 0xffffffff0a087810 */ /* 0x000fc80007ffe0ff */
[----:B------:R-:W-:-:S04]  /*0ad0*/  ISETP.GT.U32.AND P0, PT, R9, 0xfd, PT ;  /* 0x000000fd0900780c */ /* 0x000fc80003f04070 */
[----:B------:R-:W-:-:S13]  /*0ae0*/  ISETP.GT.U32.OR P0, PT, R8, 0xfd, P0 ;  /* 0x000000fd0800780c */ /* 0x000fda0000704470 */
[----:B------:R-:W-:Y:S01]  /*0af0*/  @!P0 IMAD.MOV.U32 R7, RZ, RZ, RZ ;  /* 0x000000ffff078224 */ /* 0x000fe200078e00ff */
[----:B------:R-:W-:Y:S06]  /*0b00*/  @!P0 BRA `(.L_x_7) ;  /* 0x00000000005c8947 */ /* 0x000fec0003800000 */
[----:B------:R-:W-:Y:S02]  /*0b10*/  FSETP.GTU.FTZ.AND P1, PT, |R3|, +INF , PT ;  /* 0x7f8000000300780b */ /* 0x000fe40003f3c200 */
[----:B------:R-:W-:-:S04]  /*0b20*/  FSETP.GTU.FTZ.AND P0, PT, |R0|, +INF , PT ;  /* 0x7f8000000000780b */ /* 0x000fc80003f1c200 */
[----:B------:R-:W-:-:S13]  /*0b30*/  PLOP3.LUT P0, PT, P0, P1, PT, 0xf8, 0x8f ;  /* 0x00000000008f781c */ /* 0x000fda0000703f70 */
[----:B------:R-:W-:Y:S05]  /*0b40*/  @P0 BRA `(.L_x_8) ;  /* 0x00000004004c0947 */ /* 0x000fea0003800000 */
[----:B------:R-:W-:-:S13]  /*0b50*/  LOP3.LUT P0, RZ, R3, 0x7fffffff, R6, 0xc8, !PT ;  /* 0x7fffffff03ff7812 */ /* 0x000fda000780c806 */
[----:B------:R-:W-:Y:S05]  /*0b60*/  @!P0 BRA `(.L_x_9) ;  /* 0x00000004003c8947 */ /* 0x000fea0003800000 */
[C---:B------:R-:W-:Y:S02]  /*0b70*/  FSETP.NEU.FTZ.AND P0, PT, |R0|.reuse, +INF , PT ;  /* 0x7f8000000000780b */ /* 0x040fe40003f1d200 */
[----:B------:R-:W-:Y:S02]  /*0b80*/  FSETP.NEU.FTZ.AND P2, PT, |R3|, +INF , PT ;  /* 0x7f8000000300780b */ /* 0x000fe40003f5d200 */
[----:B------:R-:W-:-:S11]  /*0b90*/  FSETP.NEU.FTZ.AND P1, PT, |R0|, +INF , PT ;  /* 0x7f8000000000780b */ /* 0x000fd60003f3d200 */
[----:B------:R-:W-:Y:S05]  /*0ba0*/  @!P2 BRA !P0, `(.L_x_9) ;  /* 0x00000004002ca947 */ /* 0x000fea0004000000 */
[----:B------:R-:W-:-:S04]  /*0bb0*/  LOP3.LUT P0, RZ, R6, 0x7fffffff, RZ, 0xc0, !PT ;  /* 0x7fffffff06ff7812 */ /* 0x000fc8000780c0ff */
[----:B------:R-:W-:-:S13]  /*0bc0*/  PLOP3.LUT P0, PT, P2, P0, PT, 0x2f, 0xf2 ;  /* 0x0000000000f2781c */ /* 0x000fda0001700577 */
[----:B------:R-:W-:Y:S05]  /*0bd0*/  @P0 BRA `(.L_x_10) ;  /* 0x0000000400180947 */ /* 0x000fea0003800000 */
[----:B------:R-:W-:-:S04]  /*0be0*/  LOP3.LUT P0, RZ, R3, 0x7fffffff, RZ, 0xc0, !PT ;  /* 0x7fffffff03ff7812 */ /* 0x000fc8000780c0ff */
[----:B------:R-:W-:-:S13]  /*0bf0*/  PLOP3.LUT P0, PT, P1, P0, PT, 0x2f, 0xf2 ;  /* 0x0000000000f2781c */ /* 0x000fda0000f00577 */
[----:B------:R-:W-:Y:S05]  /*0c00*/  @P0 BRA `(.L_x_11) ;  /* 0x0000000400000947 */ /* 0x000fea0003800000 */
[----:B------:R-:W-:Y:S02]  /*0c10*/  ISETP.GE.AND P0, PT, R8, RZ, PT ;  /* 0x000000ff0800720c */ /* 0x000fe40003f06270 */
[----:B------:R-:W-:-:S11]  /*0c20*/  ISETP.GE.AND P1, PT, R9, RZ, PT ;  /* 0x000000ff0900720c */ /* 0x000fd60003f26270 */
[----:B------:R-:W-:Y:S01]  /*0c30*/  @P0 MOV R7, RZ ;  /* 0x000000ff00070202 */ /* 0x000fe20000000f00 */
[----:B------:R-:W-:Y:S02]  /*0c40*/  @!P0 IMAD.MOV.U32 R7, RZ, RZ, -0x40 ;  /* 0xffffffc0ff078424 */ /* 0x000fe400078e00ff */
[----:B------:R-:W-:Y:S01]  /*0c50*/  @!P0 FFMA R6, R0, 1.84467440737095516160e+19, RZ ;  /* 0x5f80000000068823 */ /* 0x000fe200000000ff */
[----:B------:R-:W-:Y:S01]  /*0c60*/  @!P1 FFMA R3, R3, 1.84467440737095516160e+19, RZ ;  /* 0x5f80000003039823 */ /* 0x000fe200000000ff */
[----:B------:R-:W-:-:S07]  /*0c70*/  @!P1 VIADD R7, R7, 0x40 ;  /* 0x0000004007079836 */ /* 0x000fce0000000000 */
.L_x_7:
[----:B------:R-:W-:Y:S01]  /*0c80*/  LEA R0, R12, 0xc0800000, 0x17 ;  /* 0xc08000000c007811 */ /* 0x000fe200078eb8ff */
[----:B------:R-:W-:Y:S03]  /*0c90*/  BSSY.RECONVERGENT B2, `(.L_x_12) ;  /* 0x0000036000027945 */ /* 0x000fe60003800200 */
[----:B------:R-:W-:Y:S01]  /*0ca0*/  IADD3 R8, PT, PT, -R0, R3, RZ ;  /* 0x0000000300087210 */ /* 0x000fe20007ffe1ff */
[----:B------:R-:W-:-:S03]  /*0cb0*/  VIADD R3, R10, 0xffffff81 ;  /* 0xffffff810a037836 */ /* 0x000fc60000000000 */
[----:B------:R-:W0:Y:S01]  /*0cc0*/  MUFU.RCP R9, R8 ;  /* 0x0000000800097308 */ /* 0x000e220000001000 */
[----:B------:R-:W-:Y:S01]  /*0cd0*/  FADD.FTZ R11, -R8, -RZ ;  /* 0x800000ff080b7221 */ /* 0x000fe20000010100 */
[----:B------:R-:W-:-:S03]  /*0ce0*/  IMAD R0, R3, -0x800000, R6 ;  /* 0xff80000003007824 */ /* 0x000fc600078e0206 */
[----:B0-----:R-:W-:-:S04]  /*0cf0*/  FFMA R10, R9, R11, 1 ;  /* 0x3f800000090a7423 */ /* 0x001fc8000000000b */
[----:B------:R-:W-:-:S04]  /*0d00*/  FFMA R13, R9, R10, R9 ;  /* 0x0000000a090d7223 */ /* 0x000fc80000000009 */
[----:B------:R-:W-:-:S04]  /*0d10*/  FFMA R6, R0, R13, RZ ;  /* 0x0000000d00067223 */ /* 0x000fc800000000ff */
[----:B------:R-:W-:-:S04]  /*0d20*/  FFMA R9, R11, R6, R0 ;  /* 0x000000060b097223 */ /* 0x000fc80000000000 */
[----:B------:R-:W-:Y:S01]  /*0d30*/  FFMA R10, R13, R9, R6 ;  /* 0x000000090d0a7223 */ /* 0x000fe20000000006 */
[----:B------:R-:W-:-:S03]  /*0d40*/  IADD3 R6, PT, PT, R3, 0x7f, -R12 ;  /* 0x0000007f03067810 */ /* 0x000fc60007ffe80c */
[----:B------:R-:W-:Y:S02]  /*0d50*/  FFMA R11, R11, R10, R0 ;  /* 0x0000000a0b0b7223 */ /* 0x000fe40000000000 */
[----:B------:R-:W-:Y:S02]  /*0d60*/  IMAD.IADD R6, R6, 0x1, R7 ;  /* 0x0000000106067824 */ /* 0x000fe400078e0207 */
[----:B------:R-:W-:-:S05]  /*0d70*/  FFMA R0, R13, R11, R10 ;  /* 0x0000000b0d007223 */ /* 0x000fca000000000a */
[----:B------:R-:W-:-:S04]  /*0d80*/  SHF.R.U32.HI R3, RZ, 0x17, R0 ;  /* 0x00000017ff037819 */ /* 0x000fc80000011600 */
[----:B------:R-:W-:-:S04]  /*0d90*/  LOP3.LUT R3, R3, 0xff, RZ, 0xc0, !PT ;  /* 0x000000ff03037812 */ /* 0x000fc800078ec0ff */
[----:B------:R-:W-:-:S05]  /*0da0*/  IADD3 R9, PT, PT, R3, R6, RZ ;  /* 0x0000000603097210 */ /* 0x000fca0007ffe0ff */
[----:B------:R-:W-:-:S05]  /*0db0*/  VIADD R3, R9, 0xffffffff ;  /* 0xffffffff09037836 */ /* 0x000fca0000000000 */
[----:B------:R-:W-:-:S13]  /*0dc0*/  ISETP.GE.U32.AND P0, PT, R3, 0xfe, PT ;  /* 0x000000fe0300780c */ /* 0x000fda0003f06070 */
[----:B------:R-:W-:Y:S05]  /*0dd0*/  @!P0 BRA `(.L_x_13) ;  /* 0x0000000000808947 */ /* 0x000fea0003800000 */
[----:B------:R-:W-:-:S13]  /*0de0*/  ISETP.GT.AND P0, PT, R9, 0xfe, PT ;  /* 0x000000fe0900780c */ /* 0x000fda0003f04270 */
[----:B------:R-:W-:Y:S05]  /*0df0*/  @P0 BRA `(.L_x_14) ;  /* 0x00000000006c0947 */ /* 0x000fea0003800000 */
[----:B------:R-:W-:-:S13]  /*0e00*/  ISETP.GE.AND P0, PT, R9, 0x1, PT ;  /* 0x000000010900780c */ /* 0x000fda0003f06270 */
[----:B------:R-:W-:Y:S05]  /*0e10*/  @P0 BRA `(.L_x_15) ;  /* 0x0000000000740947 */ /* 0x000fea0003800000 */
[----:B------:R-:W-:Y:S02]  /*0e20*/  ISETP.GE.AND P0, PT, R9, -0x18, PT ;  /* 0xffffffe80900780c */ /* 0x000fe40003f06270 */
[----:B------:R-:W-:-:S11]  /*0e30*/  LOP3.LUT R0, R0, 0x80000000, RZ, 0xc0, !PT ;  /* 0x8000000000007812 */ /* 0x000fd600078ec0ff */
[----:B------:R-:W-:Y:S05]  /*0e40*/  @!P0 BRA `(.L_x_15) ;  /* 0x0000000000688947 */ /* 0x000fea0003800000 */
[-CC-:B------:R-:W-:Y:S01]  /*0e50*/  FFMA.RZ R3, R13, R11.reuse, R10.reuse ;  /* 0x0000000b0d037223 */ /* 0x180fe2000000c00a */
[----:B------:R-:W-:Y:S01]  /*0e60*/  IADD3 R8, PT, PT, R9, 0x20, RZ ;  /* 0x0000002009087810 */ /* 0x000fe20007ffe0ff */
[-CC-:B------:R-:W-:Y:S01]  /*0e70*/  FFMA.RM R6, R13, R11.reuse, R10.reuse ;  /* 0x0000000b0d067223 */ /* 0x180fe2000000400a */
[----:B------:R-:W-:Y:S02]  /*0e80*/  ISETP.NE.AND P2, PT, R9, RZ, PT ;  /* 0x000000ff0900720c */ /* 0x000fe40003f45270 */
[----:B------:R-:W-:Y:S01]  /*0e90*/  LOP3.LUT R7, R3, 0x7fffff, RZ, 0xc0, !PT ;  /* 0x007fffff03077812 */ /* 0x000fe200078ec0ff */
[----:B------:R-:W-:Y:S01]  /*0ea0*/  FFMA.RP R3, R13, R11, R10 ;  /* 0x0000000b0d037223 */ /* 0x000fe2000000800a */
[----:B------:R-:W-:Y:S01]  /*0eb0*/  ISETP.NE.AND P1, PT, R9, RZ, PT ;  /* 0x000000ff0900720c */ /* 0x000fe20003f25270 */
[----:B------:R-:W-:Y:S01]  /*0ec0*/  IMAD.MOV R9, RZ, RZ, -R9 ;  /* 0x000000ffff097224 */ /* 0x000fe200078e0a09 */
[----:B------:R-:W-:Y:S02]  /*0ed0*/  LOP3.LUT R7, R7, 0x800000, RZ, 0xfc, !PT ;  /* 0x0080000007077812 */ /* 0x000fe400078efcff */
[----:B------:R-:W-:-:S02]  /*0ee0*/  FSETP.NEU.FTZ.AND P0, PT, R3, R6, PT ;  /* 0x000000060300720b */ /* 0x000fc40003f1d000 */
[----:B------:R-:W-:Y:S02]  /*0ef0*/  SHF.L.U32 R8, R7, R8, RZ ;  /* 0x0000000807087219 */ /* 0x000fe400000006ff */
[----:B------:R-:W-:Y:S02]  /*0f00*/  SEL R6, R9, RZ, P2 ;  /* 0x000000ff09067207 */ /* 0x000fe40001000000 */
[----:B------:R-:W-:Y:S02]  /*0f10*/  ISETP.NE.AND P1, PT, R8, RZ, P1 ;  /* 0x000000ff0800720c */ /* 0x000fe40000f25270 */
[----:B------:R-:W-:Y:S02]  /*0f20*/  SHF.R.U32.HI R6, RZ, R6, R7 ;  /* 0x00000006ff067219 */ /* 0x000fe40000011607 */
[----:B------:R-:W-:Y:S02]  /*0f30*/  PLOP3.LUT P0, PT, P0, P1, PT, 0xf8, 0x8f ;  /* 0x00000000008f781c */ /* 0x000fe40000703f70 */
[----:B------:R-:W-:-:S02]  /*0f40*/  SHF.R.U32.HI R8, RZ, 0x1, R6 ;  /* 0x00000001ff087819 */ /* 0x000fc40000011606 */
[----:B------:R-:W-:-:S04]  /*0f50*/  SEL R3, RZ, 0x1, !P0 ;  /* 0x00000001ff037807 */ /* 0x000fc80004000000 */
[----:B------:R-:W-:-:S04]  /*0f60*/  LOP3.LUT R3, R3, 0x1, R8, 0xf8, !PT ;  /* 0x0000000103037812 */ /* 0x000fc800078ef808 */
[----:B------:R-:W-:-:S04]  /*0f70*/  LOP3.LUT R3, R3, R6, RZ, 0xc0, !PT ;  /* 0x0000000603037212 */ /* 0x000fc800078ec0ff */
[----:B------:R-:W-:-:S04]  /*0f80*/  IADD3 R3, PT, PT, R8, R3, RZ ;  /* 0x0000000308037210 */ /* 0x000fc80007ffe0ff */
[----:B------:R-:W-:Y:S01]  /*0f90*/  LOP3.LUT R0, R3, R0, RZ, 0xfc, !PT ;  /* 0x0000000003007212 */ /* 0x000fe200078efcff */
[----:B------:R-:W-:Y:S06]  /*0fa0*/  BRA `(.L_x_15) ;  /* 0x0000000000107947 */ /* 0x000fec0003800000 */
.L_x_14:
[----:B------:R-:W-:-:S04]  /*0fb0*/  LOP3.LUT R0, R0, 0x80000000, RZ, 0xc0, !PT ;  /* 0x8000000000007812 */ /* 0x000fc800078ec0ff */
[----:B------:R-:W-:Y:S01]  /*0fc0*/  LOP3.LUT R0, R0, 0x7f800000, RZ, 0xfc, !PT ;  /* 0x7f80000000007812 */ /* 0x000fe200078efcff */
[----:B------:R-:W-:Y:S06]  /*0fd0*/  BRA `(.L_x_15) ;  /* 0x0000000000047947 */ /* 0x000fec0003800000 */
.L_x_13:
[----:B------:R-:W-:-:S07]  /*0fe0*/  IMAD R0, R6, 0x800000, R0 ;  /* 0x0080000006007824 */ /* 0x000fce00078e0200 */
.L_x_15:
[----:B------:R-:W-:Y:S05]  /*0ff0*/  BSYNC.RECONVERGENT B2 ;  /* 0x0000000000027941 */ /* 0x000fea0003800200 */
.L_x_12:
[----:B------:R-:W-:Y:S05]  /*1000*/  BRA `(.L_x_16) ;  /* 0x0000000000207947 */ /* 0x000fea0003800000 */
.L_x_11:
[----:B------:R-:W-:-:S04]  /*1010*/  LOP3.LUT R0, R3, 0x80000000, R6, 0x48, !PT ;  /* 0x8000000003007812 */ /* 0x000fc800078e4806 */
[----:B------:R-:W-:Y:S01]  /*1020*/  LOP3.LUT R0, R0, 0x7f800000, RZ, 0xfc, !PT ;  /* 0x7f80000000007812 */ /* 0x000fe200078efcff */
[----:B------:R-:W-:Y:S06]  /*1030*/  BRA `(.L_x_16) ;  /* 0x0000000000147947 */ /* 0x000fec0003800000 */
.L_x_10:
[----:B------:R-:W-:Y:S01]  /*1040*/  LOP3.LUT R0, R3, 0x80000000, R6, 0x48, !PT ;  /* 0x8000000003007812 */ /* 0x000fe200078e4806 */
[----:B------:R-:W-:Y:S06]  /*1050*/  BRA `(.L_x_16) ;  /* 0x00000000000c7947 */ /* 0x000fec0003800000 */
.L_x_9:
[----:B------:R-:W0:Y:S01]  /*1060*/  MUFU.RSQ R0, -QNAN ;  /* 0xffc0000000007908 */ /* 0x000e220000001400 */
[----:B------:R-:W-:Y:S05]  /*1070*/  BRA `(.L_x_16) ;  /* 0x0000000000047947 */ /* 0x000fea0003800000 */
.L_x_8:
[----:B------:R-:W-:-:S07]  /*1080*/  FADD.FTZ R0, R0, R3 ;  /* 0x0000000300007221 */ /* 0x000fce0000010000 */
.L_x_16:
[----:B------:R-:W-:Y:S05]  /*1090*/  BSYNC.RECONVERGENT B1 ;  /* 0x0000000000017941 */ /* 0x000fea0003800200 */
.L_x_6:
[----:B------:R-:W-:-:S04]  /*10a0*/  HFMA2 R3, -RZ, RZ, 0, 0 ;  /* 0x00000000ff037431 */ /* 0x000fc800000001ff */
[----:B0-----:R-:W-:Y:S05]  /*10b0*/  RET.REL.NODEC R2 `(_Z20instance_norm_kernelPKfS0_S0_S0_S0_Pffiiii) ;  /* 0xffffffec02d07950 */ /* 0x001fea0003c3ffff */
.L_x_17:
[----:B------:R-:W-:-:S00]  /*10c0*/  BRA `(.L_x_17) ;  /* 0xfffffffc00fc7947 */ /* 0x000fc0000383ffff */
[----:B------:R-:W-:-:S00]  /*10d0*/  NOP ;  /* 0x0000000000007918 */ /* 0x000fc00000000000 */
        /* <DEDUP_REMOVED lines=10> */
.L_x_40:


//--------------------- .text._Z23compute_mean_var_kernelPKfPfS1_iiii --------------------------
	.section	.text._Z23compute_mean_var_kernelPKfPfS1_iiii,"ax",@progbits
	.align	128
        .global         _Z23compute_mean_var_kernelPKfPfS1_iiii
        .type           _Z23compute_mean_var_kernelPKfPfS1_iiii,@function
        .size           _Z23compute_mean_var_kernelPKfPfS1_iiii,(.L_x_41 - _Z23compute_mean_var_kernelPKfPfS1_iiii)
        .other          _Z23compute_mean_var_kernelPKfPfS1_iiii,@"STO_CUDA_ENTRY STV_DEFAULT"
_Z23compute_mean_var_kernelPKfPfS1_iiii:
.text._Z23compute_mean_var_kernelPKfPfS1_iiii:
[----:B------:R-:W-:Y:S01]  /*0000*/  LDC R1, c[0x0][0x37c] ;  /* 0x0000df00ff017b82 */ /* 0x000fe20000000800 */
[----:B------:R-:W0:Y:S01]  /*0010*/  S2R R0, SR_TID.X ;  /* 0x0000000000007919 */ /* 0x000e220000002100 */
[----:B------:R-:W1:Y:S06]  /*0020*/  LDCU.64 UR4, c[0x0][0x3a0] ;  /* 0x00007400ff0477ac */ /* 0x000e6c0008000a00 */
[----:B------:R-:W2:Y:S01]  /*0030*/  S2UR UR7, SR_CTAID.X ;  /* 0x00000000000779c3 */ /* 0x000ea20000002500 */
[----:B------:R-:W-:Y:S01]  /*0040*/  BSSY.RECONVERGENT B0, `(.L_x_18) ;  /* 0x0000057000007945 */ /* 0x000fe20003800200 */
[----:B------:R-:W3:Y:S01]  /*0050*/  S2R R2, SR_CTAID.Y ;  /* 0x0000000000027919 */ /* 0x000ee20000002600 */
[----:B------:R-:W4:Y:S01]  /*0060*/  LDCU UR6, c[0x0][0x360] ;  /* 0x00006c00ff0677ac */ /* 0x000f220008000800 */
[----:B------:R-:W-:Y:S01]  /*0070*/  CS2R R4, SRZ ;  /* 0x0000000000047805 */ /* 0x000fe2000001ff00 */
[----:B------:R-:W0:Y:S01]  /*0080*/  LDCU.64 UR8, c[0x0][0x358] ;  /* 0x00006b00ff0877ac */ /* 0x000e220008000a00 */
[----:B-1----:R-:W-:Y:S01]  /*0090*/  UIMAD UR4, UR5, UR4, URZ ;  /* 0x00000004050472a4 */ /* 0x002fe2000f8e02ff */
[----:B----4-:R-:W-:-:S05]  /*00a0*/  IMAD.U32 R3, RZ, RZ, UR6 ;  /* 0x00000006ff037e24 */ /* 0x010fca000f8e00ff */
[----:B0-----:R-:W-:-:S13]  /*00b0*/  ISETP.GE.AND P0, PT, R0, UR4, PT ;  /* 0x0000000400007c0c */ /* 0x001fda000bf06270 */
[----:B--23--:R-:W-:Y:S05]  /*00c0*/  @P0 BRA `(.L_x_19) ;  /* 0x0000000400380947 */ /* 0x00cfea0003800000 */
[----:B------:R-:W0:Y:S01]  /*00d0*/  I2F.U32.RP R9, R3 ;  /* 0x0000000300097306 */ /* 0x000e220000209000 */
[C---:B------:R-:W-:Y:S01]  /*00e0*/  IADD3 R6, PT, PT, R3.reuse, R0, RZ ;  /* 0x0000000003067210 */ /* 0x040fe20007ffe0ff */
[----:B------:R-:W-:Y:S01]  /*00f0*/  IMAD.MOV R11, RZ, RZ, -R3 ;  /* 0x000000ffff0b7224 */ /* 0x000fe200078e0a03 */
[----:B------:R-:W-:Y:S01]  /*0100*/  ISETP.NE.U32.AND P2, PT, R3, RZ, PT ;  /* 0x000000ff0300720c */ /* 0x000fe20003f45070 */
[----:B------:R-:W-:Y:S01]  /*0110*/  BSSY.RECONVERGENT B1, `(.L_x_20) ;  /* 0x000002f000017945 */ /* 0x000fe20003800200 */
[C---:B------:R-:W-:Y:S02]  /*0120*/  ISETP.GE.U32.AND P0, PT, R6.reuse, UR4, PT ;  /* 0x0000000406007c0c */ /* 0x040fe4000bf06070 */
[----:B------:R-:W-:Y:S02]  /*0130*/  VIMNMX.U32 R7, PT, PT, R6, UR4, !PT ;  /* 0x0000000406077c48 */ /* 0x000fe4000ffe0000 */
[----:B------:R-:W-:-:S04]  /*0140*/  SEL R8, RZ, 0x1, P0 ;  /* 0x00000001ff087807 */ /* 0x000fc80000000000 */
[----:B------:R-:W-:Y:S01]  /*0150*/  IADD3 R6, PT, PT, R7, -R6, -R8 ;  /* 0x8000000607067210 */ /* 0x000fe20007ffe808 */
[----:B0-----:R-:W0:Y:S02]  /*0160*/  MUFU.RCP R9, R9 ;  /* 0x0000000900097308 */ /* 0x001e240000001000 */
[----:B0-----:R-:W-:Y:S02]  /*0170*/  VIADD R4, R9, 0xffffffe ;  /* 0x0ffffffe09047836 */ /* 0x001fe40000000000 */
[----:B------:R-:W0:Y:S04]  /*0180*/  LDC R9, c[0x0][0x39c] ;  /* 0x0000e700ff097b82 */ /* 0x000e280000000800 */
[----:B------:R1:W2:Y:S02]  /*0190*/  F2I.FTZ.U32.TRUNC.NTZ R5, R4 ;  /* 0x0000000400057305 */ /* 0x0002a4000021f000 */
[----:B-1----:R-:W-:-:S02]  /*01a0*/  IMAD.MOV.U32 R4, RZ, RZ, RZ ;  /* 0x000000ffff047224 */ /* 0x002fc400078e00ff */
[----:B--2---:R-:W-:-:S04]  /*01b0*/  IMAD R11, R11, R5, RZ ;  /* 0x000000050b0b7224 */ /* 0x004fc800078e02ff */
[----:B------:R-:W-:-:S04]  /*01c0*/  IMAD.HI.U32 R5, R5, R11, R4 ;  /* 0x0000000b05057227 */ /* 0x000fc800078e0004 */
[----:B0-----:R-:W-:Y:S02]  /*01d0*/  IMAD R9, R9, UR7, R2 ;  /* 0x0000000709097c24 */ /* 0x001fe4000f8e0202 */
[----:B------:R-:W-:-:S04]  /*01e0*/  IMAD.HI.U32 R5, R5, R6, RZ ;  /* 0x0000000605057227 */ /* 0x000fc800078e00ff */
[----:B------:R-:W-:Y:S02]  /*01f0*/  IMAD.MOV R4, RZ, RZ, -R5 ;  /* 0x000000ffff047224 */ /* 0x000fe400078e0a05 */
[----:B------:R-:W-:Y:S02]  /*0200*/  IMAD R9, R9, UR4, RZ ;  /* 0x0000000409097c24 */ /* 0x000fe4000f8e02ff */
[----:B------:R-:W-:-:S05]  /*0210*/  IMAD R6, R3, R4, R6 ;  /* 0x0000000403067224 */ /* 0x000fca00078e0206 */
[----:B------:R-:W-:-:S13]  /*0220*/  ISETP.GE.U32.AND P0, PT, R6, R3, PT ;  /* 0x000000030600720c */ /* 0x000fda0003f06070 */
[----:B------:R-:W-:Y:S01]  /*0230*/  @P0 IMAD.IADD R6, R6, 0x1, -R3 ;  /* 0x0000000106060824 */ /* 0x000fe200078e0a03 */
[----:B------:R-:W-:-:S04]  /*0240*/  @P0 IADD3 R5, PT, PT, R5, 0x1, RZ ;  /* 0x0000000105050810 */ /* 0x000fc80007ffe0ff */
[----:B------:R-:W-:-:S13]  /*0250*/  ISETP.GE.U32.AND P1, PT, R6, R3, PT ;  /* 0x000000030600720c */ /* 0x000fda0003f26070 */
[----:B------:R-:W-:Y:S01]  /*0260*/  @P1 VIADD R5, R5, 0x1 ;  /* 0x0000000105051836 */ /* 0x000fe20000000000 */
[----:B------:R-:W-:-:S05]  /*0270*/  @!P2 LOP3.LUT R5, RZ, R3, RZ, 0x33, !PT ;  /* 0x00000003ff05a212 */ /* 0x000fca00078e33ff */
[----:B------:R-:W-:Y:S01]  /*0280*/  IMAD.IADD R10, R8, 0x1, R5 ;  /* 0x00000001080a7824 */ /* 0x000fe200078e0205 */
[----:B------:R-:W-:Y:S01]  /*0290*/  MOV R8, R0 ;  /* 0x0000000000087202 */ /* 0x000fe20000000f00 */
[----:B------:R-:W-:-:S03]  /*02a0*/  IMAD.MOV.U32 R5, RZ, RZ, RZ ;  /* 0x000000ffff057224 */ /* 0x000fc600078e00ff */
[C---:B------:R-:W-:Y:S02]  /*02b0*/  LOP3.LUT R4, R10.reuse, 0x3, RZ, 0xc0, !PT ;  /* 0x000000030a047812 */ /* 0x040fe400078ec0ff */
[----:B------:R-:W-:Y:S02]  /*02c0*/  ISETP.GE.U32.AND P1, PT, R10, 0x3, PT ;  /* 0x000000030a00780c */ /* 0x000fe40003f26070 */
[----:B------:R-:W-:Y:S01]  /*02d0*/  ISETP.NE.AND P0, PT, R4, 0x3, PT ;  /* 0x000000030400780c */ /* 0x000fe20003f05270 */
[----:B------:R-:W-:-:S12]  /*02e0*/  IMAD.MOV.U32 R4, RZ, RZ, RZ ;  /* 0x000000ffff047224 */ /* 0x000fd800078e00ff */
[----:B------:R-:W-:Y:S05]  /*02f0*/  @!P0 BRA `(.L_x_21) ;  /* 0x0000000000408947 */ /* 0x000fea0003800000 */
[----:B------:R-:W0:Y:S01]  /*0300*/  LDC.64 R6, c[0x0][0x380] ;  /* 0x0000e000ff067b82 */ /* 0x000e220000000a00 */
[----:B------:R-:W-:Y:S02]  /*0310*/  VIADD R5, R10, 0x1 ;  /* 0x000000010a057836 */ /* 0x000fe40000000000 */
[--C-:B------:R-:W-:Y:S02]  /*0320*/  IMAD.IADD R12, R9, 0x1, R0.reuse ;  /* 0x00000001090c7824 */ /* 0x100fe400078e0200 */
[----:B------:R-:W-:Y:S01]  /*0330*/  IMAD.MOV.U32 R8, RZ, RZ, R0 ;  /* 0x000000ffff087224 */ /* 0x000fe200078e0000 */
[----:B------:R-:W-:Y:S01]  /*0340*/  LOP3.LUT R10, R5, 0x3, RZ, 0xc0, !PT ;  /* 0x00000003050a7812 */ /* 0x000fe200078ec0ff */
[----:B------:R-:W-:-:S04]  /*0350*/  HFMA2 R5, -RZ, RZ, 0, 0 ;  /* 0x00000000ff057431 */ /* 0x000fc800000001ff */
[----:B------:R-:W-:-:S07]  /*0360*/  IMAD.MOV R13, RZ, RZ, -R10 ;  /* 0x000000ffff0d7224 */ /* 0x000fce00078e0a0a */
.L_x_22:
[----:B0-----:R-:W-:-:S06]  /*0370*/  IMAD.WIDE R10, R12, 0x4, R6 ;  /* 0x000000040c0a7825 */ /* 0x001fcc00078e0206 */
[----:B------:R-:W2:Y:S01]  /*0380*/  LDG.E.CONSTANT R10, desc[UR8][R10.64] ;  /* 0x000000080a0a7981 */ /* 0x000ea2000c1e9900 */
[----:B------:R-:W-:Y:S01]  /*0390*/  VIADD R13, R13, 0x1 ;  /* 0x000000010d0d7836 */ /* 0x000fe20000000000 */
[C---:B------:R-:W-:Y:S01]  /*03a0*/  IADD3 R8, PT, PT, R3.reuse, R8, RZ ;  /* 0x0000000803087210 */ /* 0x040fe20007ffe0ff */
[----:B------:R-:W-:-:S03]  /*03b0*/  IMAD.IADD R12, R3, 0x1, R12 ;  /* 0x00000001030c7824 */ /* 0x000fc600078e020c */
[----:B------:R-:W-:Y:S01]  /*03c0*/  ISETP.NE.AND P0, PT, R13, RZ, PT ;  /* 0x000000ff0d00720c */ /* 0x000fe20003f05270 */
[C---:B--2---:R-:W-:Y:S01]  /*03d0*/  FADD R4, R10.reuse, R4 ;  /* 0x000000040a047221 */ /* 0x044fe20000000000 */
[----:B------:R-:W-:-:S11]  /*03e0*/  FFMA R5, R10, R10, R5 ;  /* 0x0000000a0a057223 */ /* 0x000fd60000000005 */
[----:B------:R-:W-:Y:S05]  /*03f0*/  @P0 BRA `(.L_x_22) ;  /* 0xfffffffc00dc0947 */ /* 0x000fea000383ffff */
.L_x_21:
[----:B------:R-:W-:Y:S05]  /*0400*/  BSYNC.RECONVERGENT B1 ;  /* 0x0000000000017941 */ /* 0x000fea0003800200 */
.L_x_20:
[----:B------:R-:W-:Y:S05]  /*0410*/  @!P1 BRA `(.L_x_19) ;  /* 0x0000000000649947 */ /* 0x000fea0003800000 */
[----:B------:R-:W0:Y:S01]  /*0420*/  LDC.64 R6, c[0x0][0x380] ;  /* 0x0000e000ff067b82 */ /* 0x000e220000000a00 */
[----:B------:R-:W-:-:S07]  /*0430*/  IMAD.SHL.U32 R19, R3, 0x4, RZ ;  /* 0x0000000403137824 */ /* 0x000fce00078e00ff */
.L_x_23:
[----:B------:R-:W-:-:S04]  /*0440*/  IMAD.IADD R15, R9, 0x1, R8 ;  /* 0x00000001090f7824 */ /* 0x000fc800078e0208 */
[----:B0-----:R-:W-:-:S03]  /*0450*/  IMAD.WIDE R14, R15, 0x4, R6 ;  /* 0x000000040f0e7825 */ /* 0x001fc600078e0206 */
[----:B------:R-:W-:-:S03]  /*0460*/  IADD3 R16, P0, PT, R19, R14, RZ ;  /* 0x0000000e13107210 */ /* 0x000fc60007f1e0ff */
[----:B------:R-:W2:Y:S01]  /*0470*/  LDG.E.CONSTANT R14, desc[UR8][R14.64] ;  /* 0x000000080e0e7981 */ /* 0x000ea2000c1e9900 */
[----:B------:R-:W-:Y:S02]  /*0480*/  IADD3.X R17, PT, PT, RZ, R15, RZ, P0, !PT ;  /* 0x0000000fff117210 */ /* 0x000fe400007fe4ff */
[----:B------:R-:W-:-:S03]  /*0490*/  IADD3 R10, P0, PT, R19, R16, RZ ;  /* 0x00000010130a7210 */ /* 0x000fc60007f1e0ff */
[----:B------:R-:W3:Y:S02]  /*04a0*/  LDG.E.CONSTANT R16, desc[UR8][R16.64] ;  /* 0x0000000810107981 */ /* 0x000ee4000c1e9900 */
[----:B------:R-:W-:Y:S01]  /*04b0*/  IMAD.X R11, RZ, RZ, R17, P0 ;  /* 0x000000ffff0b7224 */ /* 0x000fe200000e0611 */
[----:B------:R-:W-:-:S04]  /*04c0*/  IADD3 R12, P0, PT, R19, R10, RZ ;  /* 0x0000000a130c7210 */ /* 0x000fc80007f1e0ff */
[----:B------:R-:W4:Y:S01]  /*04d0*/  LDG.E.CONSTANT R10, desc[UR8][R10.64] ;  /* 0x000000080a0a7981 */ /* 0x000f22000c1e9900 */
[----:B------:R-:W-:-:S05]  /*04e0*/  IMAD.X R13, RZ, RZ, R11, P0 ;  /* 0x000000ffff0d7224 */ /* 0x000fca00000e060b */
[----:B------:R-:W5:Y:S01]  /*04f0*/  LDG.E.CONSTANT R12, desc[UR8][R12.64] ;  /* 0x000000080c0c7981 */ /* 0x000f62000c1e9900 */
[----:B------:R-:W-:-:S05]  /*0500*/  IMAD.IADD R8, R19, 0x1, R8 ;  /* 0x0000000113087824 */ /* 0x000fca00078e0208 */
[----:B------:R-:W-:Y:S01]  /*0510*/  ISETP.GE.AND P0, PT, R8, UR4, PT ;  /* 0x0000000408007c0c */ /* 0x000fe2000bf06270 */
[C---:B--2---:R-:W-:Y:S01]  /*0520*/  FADD R4, R14.reuse, R4 ;  /* 0x000000040e047221 */ /* 0x044fe20000000000 */
[----:B------:R-:W-:-:S03]  /*0530*/  FFMA R5, R14, R14, R5 ;  /* 0x0000000e0e057223 */ /* 0x000fc60000000005 */
[----:B---3--:R-:W-:Y:S01]  /*0540*/  FADD R4, R4, R16 ;  /* 0x0000001004047221 */ /* 0x008fe20000000000 */
[----:B------:R-:W-:-:S03]  /*0550*/  FFMA R5, R16, R16, R5 ;  /* 0x0000001010057223 */ /* 0x000fc60000000005 */
[----:B----4-:R-:W-:Y:S01]  /*0560*/  FADD R4, R4, R10 ;  /* 0x0000000a04047221 */ /* 0x010fe20000000000 */
[----:B------:R-:W-:-:S03]  /*0570*/  FFMA R5, R10, R10, R5 ;  /* 0x0000000a0a057223 */ /* 0x000fc60000000005 */
[----:B-----5:R-:W-:Y:S01]  /*0580*/  FADD R4, R4, R12 ;  /* 0x0000000c04047221 */ /* 0x020fe20000000000 */
[----:B------:R-:W-:Y:S01]  /*0590*/  FFMA R5, R12, R12, R5 ;  /* 0x0000000c0c057223 */ /* 0x000fe20000000005 */
[----:B------:R-:W-:Y:S06]  /*05a0*/  @!P0 BRA `(.L_x_23) ;  /* 0xfffffffc00a48947 */ /* 0x000fec000383ffff */
.L_x_19:
[----:B------:R-:W-:Y:S05]  /*05b0*/  BSYNC.RECONVERGENT B0 ;  /* 0x0000000000007941 */ /* 0x000fea0003800200 */
.L_x_18:
[----:B------:R-:W0:Y:S01]  /*05c0*/  S2R R7, SR_CgaCtaId ;  /* 0x0000000000077919 */ /* 0x000e220000008800 */
[----:B------:R-:W-:Y:S02]  /*05d0*/  MOV R6, 0x400 ;  /* 0x0000040000067802 */ /* 0x000fe40000000f00 */
[----:B------:R-:W-:Y:S02]  /*05e0*/  ISETP.GE.U32.AND P0, PT, R3, 0x2, PT ;  /* 0x000000020300780c */ /* 0x000fe40003f06070 */
[----:B0-----:R-:W-:-:S04]  /*05f0*/  LEA R6, R7, R6, 0x18 ;  /* 0x0000000607067211 */ /* 0x001fc800078ec0ff */
[----:B------:R-:W-:Y:S01]  /*0600*/  LEA R7, R3, R6, 0x2 ;  /* 0x0000000603077211 */ /* 0x000fe200078e10ff */
[----:B------:R-:W-:-:S04]  /*0610*/  IMAD R9, R0, 0x4, R6 ;  /* 0x0000000400097824 */ /* 0x000fc800078e0206 */
[----:B------:R-:W-:Y:S01]  /*0620*/  IMAD R10, R0, 0x4, R7 ;  /* 0x00000004000a7824 */ /* 0x000fe200078e0207 */
[----:B------:R0:W-:Y:S04]  /*0630*/  STS [R9], R4 ;  /* 0x0000000409007388 */ /* 0x0001e80000000800 */
[----:B------:R0:W-:Y:S01]  /*0640*/  STS [R10], R5 ;  /* 0x000000050a007388 */ /* 0x0001e20000000800 */
[----:B------:R-:W-:Y:S06]  /*0650*/  BAR.SYNC.DEFER_BLOCKING 0x0 ;  /* 0x0000000000007b1d */ /* 0x000fec0000010000 */
[----:B------:R-:W-:Y:S05]  /*0660*/  @!P0 BRA `(.L_x_24) ;  /* 0x00000000004c8947 */ /* 0x000fea0003800000 */
.L_x_27:
[----:B------:R-:W-:Y:S01]  /*0670*/  SHF.R.U32.HI R11, RZ, 0x1, R3 ;  /* 0x00000001ff0b7819 */ /* 0x000fe20000011603 */
[----:B------:R-:W-:Y:S03]  /*0680*/  BSSY.RECONVERGENT B0, `(.L_x_25) ;  /* 0x000000d000007945 */ /* 0x000fe60003800200 */
[----:B------:R-:W-:-:S13]  /*0690*/  ISETP.GE.U32.AND P0, PT, R0, R11, PT ;  /* 0x0000000b0000720c */ /* 0x000fda0003f06070 */
[----:B-1----:R-:W-:Y:S05]  /*06a0*/  @P0 BRA `(.L_x_26) ;  /* 0x0000000000280947 */ /* 0x002fea0003800000 */
[C---:B0-----:R-:W-:Y:S01]  /*06b0*/  IMAD R4, R11.reuse, 0x4, R9 ;  /* 0x000000040b047824 */ /* 0x041fe200078e0209 */
[----:B------:R-:W-:Y:S05]  /*06c0*/  LDS R5, [R9] ;  /* 0x0000000009057984 */ /* 0x000fea0000000800 */
[----:B------:R-:W0:Y:S02]  /*06d0*/  LDS R4, [R4] ;  /* 0x0000000004047984 */ /* 0x000e240000000800 */
[----:B0-----:R-:W-:Y:S01]  /*06e0*/  FADD R6, R4, R5 ;  /* 0x0000000504067221 */ /* 0x001fe20000000000 */
[----:B------:R-:W-:-:S04]  /*06f0*/  LEA R5, R11, R10, 0x2 ;  /* 0x0000000a0b057211 */ /* 0x000fc800078e10ff */
[----:B------:R-:W-:Y:S04]  /*0700*/  STS [R9], R6 ;  /* 0x0000000609007388 */ /* 0x000fe80000000800 */
[----:B------:R-:W-:Y:S04]  /*0710*/  LDS R5, [R5] ;  /* 0x0000000005057984 */ /* 0x000fe80000000800 */
[----:B------:R-:W0:Y:S02]  /*0720*/  LDS R8, [R10] ;  /* 0x000000000a087984 */ /* 0x000e240000000800 */
[----:B0-----:R-:W-:-:S05]  /*0730*/  FADD R8, R5, R8 ;  /* 0x0000000805087221 */ /* 0x001fca0000000000 */
[----:B------:R1:W-:Y:S02]  /*0740*/  STS [R10], R8 ;  /* 0x000000080a007388 */ /* 0x0003e40000000800 */
.L_x_26:
[----:B------:R-:W-:Y:S05]  /*0750*/  BSYNC.RECONVERGENT B0 ;  /* 0x0000000000007941 */ /* 0x000fea0003800200 */
.L_x_25:
[----:B------:R-:W-:Y:S01]  /*0760*/  BAR.SYNC.DEFER_BLOCKING 0x0 ;  /* 0x0000000000007b1d */ /* 0x000fe20000010000 */
[----:B------:R-:W-:Y:S01]  /*0770*/  ISETP.GT.U32.AND P0, PT, R3, 0x3, PT ;  /* 0x000000030300780c */ /* 0x000fe20003f04070 */
[----:B------:R-:W-:-:S12]  /*0780*/  IMAD.MOV.U32 R3, RZ, RZ, R11 ;  /* 0x000000ffff037224 */ /* 0x000fd800078e000b */
[----:B------:R-:W-:Y:S05]  /*0790*/  @P0 BRA `(.L_x_27) ;  /* 0xfffffffc00b40947 */ /* 0x000fea000383ffff */
.L_x_24:
[----:B------:R-:W-:-:S13]  /*07a0*/  ISETP.NE.AND P0, PT, R0, RZ, PT ;  /* 0x000000ff0000720c */ /* 0x000fda0003f05270 */
[----:B------:R-:W-:Y:S05]  /*07b0*/  @P0 EXIT ;  /* 0x000000000000094d */ /* 0x000fea0003800000 */
[----:B------:R-:W2:Y:S01]  /*07c0*/  S2UR UR6, SR_CgaCtaId ;  /* 0x00000000000679c3 */ /* 0x000ea20000008800 */
[----:B------:R-:W-:Y:S01]  /*07d0*/  UMOV UR5, 0x400 ;  /* 0x0000040000057882 */ /* 0x000fe20000000000 */
[----:B------:R-:W-:-:S04]  /*07e0*/  I2FP.F32.S32 R3, UR4 ;  /* 0x0000000400037c45 */ /* 0x000fc80008201400 */
[----:B0-----:R-:W0:Y:S02]  /*07f0*/  MUFU.RCP R4, R3 ;  /* 0x0000000300047308 */ /* 0x001e240000001000 */
[----:B0-----:R-:W-:Y:S01]  /*0800*/  FFMA R5, -R3, R4, 1 ;  /* 0x3f80000003057423 */ /* 0x001fe20000000104 */
[----:B--2---:R-:W-:-:S03]  /*0810*/  ULEA UR5, UR6, UR5, 0x18 ;  /* 0x0000000506057291 */ /* 0x004fc6000f8ec0ff */
[----:B------:R-:W-:-:S06]  /*0820*/  FFMA R5, R4, R5, R4 ;  /* 0x0000000504057223 */ /* 0x000fcc0000000004 */
[----:B------:R-:W0:Y:S02]  /*0830*/  LDS R0, [UR5] ;  /* 0x00000005ff007984 */ /* 0x000e240008000800 */
[----:B0-----:R-:W0:Y:S01]  /*0840*/  FCHK P0, R0, R3 ;  /* 0x0000000300007302 */ /* 0x001e220000000000 */
[----:B------:R-:W-:-:S04]  /*0850*/  FFMA R4, R0, R5, RZ ;  /* 0x0000000500047223 */ /* 0x000fc800000000ff */
[----:B------:R-:W-:-:S04]  /*0860*/  FFMA R6, -R3, R4, R0 ;  /* 0x0000000403067223 */ /* 0x000fc80000000100 */
[----:B------:R-:W-:Y:S01]  /*0870*/  FFMA R4, R5, R6, R4 ;  /* 0x0000000605047223 */ /* 0x000fe20000000004 */
[----:B0-----:R-:W-:Y:S06]  /*0880*/  @!P0 BRA `(.L_x_28) ;  /* 0x00000000000c8947 */ /* 0x001fec0003800000 */
[----:B------:R-:W-:-:S07]  /*0890*/  MOV R6, 0x8b0 ;  /* 0x000008b000067802 */ /* 0x000fce0000000f00 */
[----:B-1----:R-:W-:Y:S05]  /*08a0*/  CALL.REL.NOINC `($__internal_2_$__cuda_sm3x_div_rn_noftz_f32_slowpath) ;  /* 0x0000000000607944 */ /* 0x002fea0003c00000 */
[----:B------:R-:W-:-:S07]  /*08b0*/  IMAD.MOV.U32 R4, RZ, RZ, R0 ;  /* 0x000000ffff047224 */ /* 0x000fce00078e0000 */
.L_x_28:
[----:B-1----:R-:W0:Y:S01]  /*08c0*/  LDS R8, [R7] ;  /* 0x0000000007087984 */ /* 0x002e220000000800 */
[----:B------:R-:W1:Y:S02]  /*08d0*/  MUFU.RCP R0, R3 ;  /* 0x0000000300007308 */ /* 0x000e640000001000 */
[----:B-1----:R-:W-:-:S04]  /*08e0*/  FFMA R5, -R3, R0, 1 ;  /* 0x3f80000003057423 */ /* 0x002fc80000000100 */
[----:B------:R-:W-:Y:S02]  /*08f0*/  FFMA R0, R0, R5, R0 ;  /* 0x0000000500007223 */ /* 0x000fe40000000000 */
[----:B0-----:R-:W0:Y:S02]  /*0900*/  FCHK P0, R8, R3 ;  /* 0x0000000308007302 */ /* 0x001e240000000000 */
[----:B------:R-:W-:-:S04]  /*0910*/  FFMA R5, R0, R8, RZ ;  /* 0x0000000800057223 */ /* 0x000fc800000000ff */
[----:B------:R-:W-:-:S04]  /*0920*/  FFMA R6, -R3, R5, R8 ;  /* 0x0000000503067223 */ /* 0x000fc80000000108 */
[----:B------:R-:W-:Y:S01]  /*0930*/  FFMA R5, R0, R6, R5 ;  /* 0x0000000600057223 */ /* 0x000fe20000000005 */
[----:B0-----:R-:W-:Y:S06]  /*0940*/  @!P0 BRA `(.L_x_29) ;  /* 0x0000000000108947 */ /* 0x001fec0003800000 */
[----:B------:R-:W-:Y:S01]  /*0950*/  IMAD.MOV.U32 R0, RZ, RZ, R8 ;  /* 0x000000ffff007224 */ /* 0x000fe200078e0008 */
[----:B------:R-:W-:-:S07]  /*0960*/  MOV R6, 0x980 ;  /* 0x0000098000067802 */ /* 0x000fce0000000f00 */
[----:B------:R-:W-:Y:S05]  /*0970*/  CALL.REL.NOINC `($__internal_2_$__cuda_sm3x_div_rn_noftz_f32_slowpath) ;  /* 0x00000000002c7944 */ /* 0x000fea0003c00000 */
[----:B------:R-:W-:-:S07]  /*0980*/  MOV R5, R0 ;  /* 0x0000000000057202 */ /* 0x000fce0000000f00 */
.L_x_29:
[----:B------:R-:W0:Y:S01]  /*0990*/  LDC R3, c[0x0][0x39c] ;  /* 0x0000e700ff037b82 */ /* 0x000e220000000800 */
[----:B------:R-:W-:-:S07]  /*09a0*/  FFMA R5, -R4, R4, R5 ;  /* 0x0000000404057223 */ /* 0x000fce0000000105 */
[----:B------:R-:W1:Y:S08]  /*09b0*/  LDC.64 R6, c[0x0][0x388] ;  /* 0x0000e200ff067b82 */ /* 0x000e700000000a00 */
[----:B------:R-:W2:Y:S01]  /*09c0*/  LDC.64 R8, c[0x0][0x390] ;  /* 0x0000e400ff087b82 */ /* 0x000ea20000000a00 */
[----:B0-----:R-:W-:-:S04]  /*09d0*/  IMAD R11, R3, UR7, R2 ;  /* 0x00000007030b7c24 */ /* 0x001fc8000f8e0202 */
[----:B-1----:R-:W-:-:S05]  /*09e0*/  IMAD.WIDE R2, R11, 0x4, R6 ;  /* 0x000000040b027825 */ /* 0x002fca00078e0206 */
[----:B------:R-:W-:Y:S01]  /*09f0*/  STG.E desc[UR8][R2.64], R4 ;  /* 0x0000000402007986 */ /* 0x000fe2000c101908 */
[----:B--2---:R-:W-:-:S05]  /*0a00*/  IMAD.WIDE R6, R11, 0x4, R8 ;  /* 0x000000040b067825 */ /* 0x004fca00078e0208 */
[----:B------:R-:W-:Y:S01]  /*0a10*/  STG.E desc[UR8][R6.64], R5 ;  /* 0x0000000506007986 */ /* 0x000fe2000c101908 */
[----:B------:R-:W-:Y:S05]  /*0a20*/  EXIT ;  /* 0x000000000000794d */ /* 0x000fea0003800000 */
        .weak           $__internal_2_$__cuda_sm3x_div_rn_noftz_f32_slowpath
        .type           $__internal_2_$__cuda_sm3x_div_rn_noftz_f32_slowpath,@function
        .size           $__internal_2_$__cuda_sm3x_div_rn_noftz_f32_slowpath,(.L_x_41 - $__internal_2_$__cuda_sm3x_div_rn_noftz_f32_slowpath)
$__internal_2_$__cuda_sm3x_div_rn_noftz_f32_slowpath:
[--C-:B------:R-:W-:Y:S02]  /*0a30*/  SHF.R.U32.HI R8, RZ, 0x17, R3.reuse ;  /* 0x00000017ff087819 */ /* 0x100fe40000011603 */
[----:B------:R-:W-:Y:S02]  /*0a40*/  SHF.R.U32.HI R5, RZ, 0x17, R0 ;  /* 0x00000017ff057819 */ /* 0x000fe40000011600 */
[----:B------:R-:W-:Y:S02]  /*0a50*/  LOP3.LUT R14, R8, 0xff, RZ, 0xc0, !PT ;  /* 0x000000ff080e7812 */ /* 0x000fe400078ec0ff */
[----:B------:R-:W-:Y:S01]  /*0a60*/  LOP3.LUT R12, R5, 0xff, RZ, 0xc0, !PT ;  /* 0x000000ff050c7812 */ /* 0x000fe200078ec0ff */
[----:B------:R-:W-:Y:S02]  /*0a70*/  IMAD.MOV.U32 R5, RZ, RZ, R3 ;  /* 0x000000ffff057224 */ /* 0x000fe400078e0003 */
[----:B------:R-:W-:Y:S02]  /*0a80*/  VIADD R10, R14, 0xffffffff ;  /* 0xffffffff0e0a7836 */ /* 0x000fe40000000000 */
[----:B------:R-:W-:-:S03]  /*0a90*/  VIADD R9, R12, 0xffffffff ;  /* 0xffffffff0c097836 */ /* 0x000fc60000000000 */
[----:B------:R-:W-:-:S04]  /*0aa0*/  ISETP.GT.U32.AND P0, PT, R10, 0xfd, PT ;  /* 0x000000fd0a00780c */ /* 0x000fc80003f04070 */
[----:B------:R-:W-:-:S13]  /*0ab0*/  ISETP.GT.U32.OR P0, PT, R9, 0xfd, P0 ;  /* 0x000000fd0900780c */ /* 0x000fda0000704470 */
[----:B------:R-:W-:Y:S01]  /*0ac0*/  @!P0 MOV R8, RZ ;  /* 0x000000ff00088202 */ /* 0x000fe20000000f00 */
        /* <DEDUP_REMOVED lines=19> */
[----:B------:R-:W-:Y:S02]  /*0c00*/  @P0 IMAD.MOV.U32 R8, RZ, RZ, RZ ;  /* 0x000000ffff080224 */ /* 0x000fe400078e00ff */
[----:B------:R-:W-:Y:S01]  /*0c10*/  @!P0 FFMA R0, R0, 1.84467440737095516160e+19, RZ ;  /* 0x5f80000000008823 */ /* 0x000fe200000000ff */
[----:B------:R-:W-:Y:S02]  /*0c20*/  @!P0 IMAD.MOV.U32 R8, RZ, RZ, -0x40 ;  /* 0xffffffc0ff088424 */ /* 0x000fe400078e00ff */
[----:B------:R-:W-:Y:S02]  /*0c30*/  @!P1 FFMA R5, R3, 1.84467440737095516160e+19, RZ ;  /* 0x5f80000003059823 */ /* 0x000fe400000000ff */
[----:B------:R-:W-:-:S07]  /*0c40*/  @!P1 VIADD R8, R8, 0x40 ;  /* 0x0000004008089836 */ /* 0x000fce0000000000 */
.L_x_30:
[----:B------:R-:W-:-:S04]  /*0c50*/  LEA R10, R14, 0xc0800000, 0x17 ;  /* 0xc08000000e0a7811 */ /* 0x000fc800078eb8ff */
        /* <DEDUP_REMOVED lines=27> */
[CCC-:B------:R-:W-:Y:S01]  /*0e10*/  FFMA.RZ R5, R16.reuse, R12.reuse, R13.reuse ;  /* 0x0000000c10057223 */ /* 0x1c0fe2000000c00d */
[C---:B------:R-:W-:Y:S02]  /*0e20*/  VIADD R10, R11.reuse, 0x20 ;  /* 0x000000200b0a7836 */ /* 0x040fe40000000000 */
[CCC-:B------:R-:W-:Y:S01]  /*0e30*/  FFMA.RM R8, R16.reuse, R12.reuse, R13.reuse ;  /* 0x0000000c10087223 */ /* 0x1c0fe2000000400d */
[----:B------:R-:W-:Y:S02]  /*0e40*/  ISETP.NE.AND P2, PT, R11, RZ, PT ;  /* 0x000000ff0b00720c */ /* 0x000fe40003f45270 */
[----:B------:R-:W-:Y:S01]  /*0e50*/  LOP3.LUT R9, R5, 0x7fffff, RZ, 0xc0, !PT ;  /* 0x007fffff05097812 */ /* 0x000fe200078ec0ff */
[----:B------:R-:W-:Y:S01]  /*0e60*/  FFMA.RP R5, R16, R12, R13 ;  /* 0x0000000c10057223 */ /* 0x000fe2000000800d */
[----:B------:R-:W-:Y:S02]  /*0e70*/  ISETP.NE.AND P1, PT, R11, RZ, PT ;  /* 0x000000ff0b00720c */ /* 0x000fe40003f25270 */
[----:B------:R-:W-:-:S02]  /*0e80*/  LOP3.LUT R9, R9, 0x800000, RZ, 0xfc, !PT ;  /* 0x0080000009097812 */ /* 0x000fc400078efcff */
[----:B------:R-:W-:Y:S02]  /*0e90*/  IADD3 R11, PT, PT, -R11, RZ, RZ ;  /* 0x000000ff0b0b7210 */ /* 0x000fe40007ffe1ff */
[----:B------:R-:W-:Y:S02]  /*0ea0*/  SHF.L.U32 R10, R9, R10, RZ ;  /* 0x0000000a090a7219 */ /* 0x000fe400000006ff */
[----:B------:R-:W-:Y:S02]  /*0eb0*/  FSETP.NEU.FTZ.AND P0, PT, R5, R8, PT ;  /* 0x000000080500720b */ /* 0x000fe40003f1d000 */
[----:B------:R-:W-:Y:S02]  /*0ec0*/  SEL R8, R11, RZ, P2 ;  /* 0x000000ff0b087207 */ /* 0x000fe40001000000 */
[----:B------:R-:W-:Y:S02]  /*0ed0*/  ISETP.NE.AND P1, PT, R10, RZ, P1 ;  /* 0x000000ff0a00720c */ /* 0x000fe40000f25270 */
[----:B------:R-:W-:-:S02]  /*0ee0*/  SHF.R.U32.HI R8, RZ, R8, R9 ;  /* 0x00000008ff087219 */ /* 0x000fc40000011609 */
[----:B------:R-:W-:Y:S02]  /*0ef0*/  PLOP3.LUT P0, PT, P0, P1, PT, 0xf8, 0x8f ;  /* 0x00000000008f781c */ /* 0x000fe40000703f70 */
[----:B------:R-:W-:Y:S02]  /*0f00*/  SHF.R.U32.HI R10, RZ, 0x1, R8 ;  /* 0x00000001ff0a7819 */ /* 0x000fe40000011608 */
[----:B------:R-:W-:-:S04]  /*0f10*/  SEL R5, RZ, 0x1, !P0 ;  /* 0x00000001ff057807 */ /* 0x000fc80004000000 */
[----:B------:R-:W-:-:S04]  /*0f20*/  LOP3.LUT R5, R5, 0x1, R10, 0xf8, !PT ;  /* 0x0000000105057812 */ /* 0x000fc800078ef80a */
[----:B------:R-:W-:-:S05]  /*0f30*/  LOP3.LUT R5, R5, R8, RZ, 0xc0, !PT ;  /* 0x0000000805057212 */ /* 0x000fca00078ec0ff */
[----:B------:R-:W-:-:S05]  /*0f40*/  IMAD.IADD R5, R10, 0x1, R5 ;  /* 0x000000010a057824 */ /* 0x000fca00078e0205 */
[----:B------:R-:W-:Y:S01]  /*0f50*/  LOP3.LUT R0, R5, R0, RZ, 0xfc, !PT ;  /* 0x0000000005007212 */ /* 0x000fe200078efcff */
[----:B------:R-:W-:Y:S06]  /*0f60*/  BRA `(.L_x_37) ;  /* 0x0000000000347947 */ /* 0x000fec0003800000 */
.L_x_36:
[----:B------:R-:W-:-:S04]  /*0f70*/  LOP3.LUT R0, R0, 0x80000000, RZ, 0xc0, !PT ;  /* 0x8000000000007812 */ /* 0x000fc800078ec0ff */
[----:B------:R-:W-:Y:S01]  /*0f80*/  LOP3.LUT R0, R0, 0x7f800000, RZ, 0xfc, !PT ;  /* 0x7f80000000007812 */ /* 0x000fe200078efcff */
[----:B------:R-:W-:Y:S06]  /*0f90*/  BRA `(.L_x_37) ;  /* 0x0000000000287947 */ /* 0x000fec0003800000 */
.L_x_35:
[----:B------:R-:W-:Y:S01]  /*0fa0*/  IMAD R0, R9, 0x800000, R0 ;  /* 0x0080000009007824 */ /* 0x000fe200078e0200 */
[----:B------:R-:W-:Y:S06]  /*0fb0*/  BRA `(.L_x_37) ;  /* 0x0000000000207947 */ /* 0x000fec0003800000 */
.L_x_34:
[----:B------:R-:W-:-:S04]  /*0fc0*/  LOP3.LUT R0, R5, 0x80000000, R0, 0x48, !PT ;  /* 0x8000000005007812 */ /* 0x000fc800078e4800 */
[----:B------:R-:W-:Y:S01]  /*0fd0*/  LOP3.LUT R0, R0, 0x7f800000, RZ, 0xfc, !PT ;  /* 0x7f80000000007812 */ /* 0x000fe200078efcff */
[----:B------:R-:W-:Y:S06]  /*0fe0*/  BRA `(.L_x_37) ;  /* 0x0000000000147947 */ /* 0x000fec0003800000 */
.L_x_33:
[----:B------:R-:W-:Y:S01]  /*0ff0*/  LOP3.LUT R0, R5, 0x80000000, R0, 0x48, !PT ;  /* 0x8000000005007812 */ /* 0x000fe200078e4800 */
[----:B------:R-:W-:Y:S06]  /*1000*/  BRA `(.L_x_37) ;  /* 0x00000000000c7947 */ /* 0x000fec0003800000 */
.L_x_32:
[----:B------:R-:W0:Y:S01]  /*1010*/  MUFU.RSQ R0, -QNAN ;  /* 0xffc0000000007908 */ /* 0x000e220000001400 */
[----:B------:R-:W-:Y:S05]  /*1020*/  BRA `(.L_x_37) ;  /* 0x0000000000047947 */ /* 0x000fea0003800000 */
.L_x_31:
[----:B------:R-:W-:-:S07]  /*1030*/  FADD.FTZ R0, R0, R3 ;  /* 0x0000000300007221 */ /* 0x000fce0000010000 */
.L_x_37:
[----:B------:R-:W-:Y:S01]  /*1040*/  MOV R8, R6 ;  /* 0x0000000600087202 */ /* 0x000fe20000000f00 */
[----:B------:R-:W-:-:S04]  /*1050*/  IMAD.MOV.U32 R9, RZ, RZ, 0x0 ;  /* 0x00000000ff097424 */ /* 0x000fc800078e00ff */
[----:B0-----:R-:W-:Y:S05]  /*1060*/  RET.REL.NODEC R8 `(_Z23compute_mean_var_kernelPKfPfS1_iiii) ;  /* 0xffffffec08e47950 */ /* 0x001fea0003c3ffff */
.L_x_38:
        /* <DEDUP_REMOVED lines=9> */
.L_x_41:


//--------------------- .nv.shared._Z20instance_norm_kernelPKfS0_S0_S0_S0_Pffiiii --------------------------
	.section	.nv.shared._Z20instance_norm_kernelPKfS0_S0_S0_S0_Pffiiii,"aw",@nobits
	.sectionflags	@""
	.align	16
	.zero		1024


//--------------------- .nv.shared.reserved.0     --------------------------
	.section	.nv.shared.reserved.0,"aw",@nobits
	.weak		__nv_reservedSMEM_offset_0_alias
	.size		__nv_reservedSMEM_offset_0_alias, 0, 64
	.other		__nv_reservedSMEM_offset_0_alias,@"STO_CUDA_RESERVED_SHARED STV_DEFAULT"
__nv_reservedSMEM_offset_0_alias:
	.zero		0
	.zero		64


//--------------------- .nv.shared._Z23compute_mean_var_kernelPKfPfS1_iiii --------------------------
	.section	.nv.shared._Z23compute_mean_var_kernelPKfPfS1_iiii,"aw",@nobits
	.sectionflags	@""
	.align	16
	.zero		1024


//--------------------- .nv.constant0._Z20instance_norm_kernelPKfS0_S0_S0_S0_Pffiiii --------------------------
	.section	.nv.constant0._Z20instance_norm_kernelPKfS0_S0_S0_S0_Pffiiii,"a",@progbits
	.sectionflags	@""
	.align	4
.nv.constant0._Z20instance_norm_kernelPKfS0_S0_S0_S0_Pffiiii:
	.zero		964


//--------------------- .nv.constant0._Z23compute_mean_var_kernelPKfPfS1_iiii --------------------------
	.section	.nv.constant0._Z23compute_mean_var_kernelPKfPfS1_iiii,"a",@progbits
	.sectionflags	@""
	.align	4
.nv.constant0._Z23compute_mean_var_kernelPKfPfS1_iiii:
	.zero		936


//--------------------- SYMBOLS --------------------------

	.type		.nv.reservedSmem.offset0,@object
	.size		.nv.reservedSmem.offset0,0x4
	.type		.nv.reservedSmem.cap,@object
	.size		.nv.reservedSmem.cap,0x4
